def attn_fwd(
    Q,
    K,
    V,
    Out,
    Lse,
    sm_scale,
    stride_qz,
    stride_qh,
    stride_qm,
    stride_qk,
    stride_kz,
    stride_kh,
    stride_kn,
    stride_kk,
    stride_vz,
    stride_vh,
    stride_vn,
    stride_vk,
    stride_oz,
    stride_oh,
    stride_om,
    stride_ok,
    seqlen_q,
    seqlen_k,
    BLOCK_M: tl.constexpr,
    BLOCK_N: tl.constexpr,
    HEAD_DIM: tl.constexpr,
    CAUSAL: tl.constexpr,
):
    start_m = tl.program_id(0)
    off_hz = tl.program_id(1)
    q_off = off_hz * stride_qh
    k_off = off_hz * stride_kh
    v_off = off_hz * stride_vh
    offs_m = start_m * BLOCK_M + tl.arange(0, BLOCK_M)
    offs_d = tl.arange(0, HEAD_DIM)
    offs_n = tl.arange(0, BLOCK_N)
    q_ptrs = Q + q_off + offs_m[:, None] * stride_qm + offs_d[None, :] * stride_qk
    k_ptrs = K + k_off + offs_d[:, None] * stride_kk + offs_n[None, :] * stride_kn
    v_ptrs = V + v_off + offs_n[:, None] * stride_vn + offs_d[None, :] * stride_vk
    m_i = tl.full([BLOCK_M], float("-inf"), dtype=tl.float32)
    l_i = tl.zeros([BLOCK_M], dtype=tl.float32) + 1.0
    acc = tl.zeros([BLOCK_M, HEAD_DIM], dtype=tl.float32)
    q = tl.load(q_ptrs)
    acc, l_i, m_i = _attn_fwd_inner(
        acc,
        l_i,
        m_i,
        q,
        k_ptrs,
        v_ptrs,
        sm_scale,
        stride_kn,
        stride_vn,
        start_m,
        seqlen_k,
        BLOCK_M,
        BLOCK_N,
        HEAD_DIM,
        CAUSAL,
    )
    acc = acc / l_i[:, None]
    lse = m_i + tl.math.log2(l_i) / 1.4426950408889634
    o_ptrs = (
        Out
        + off_hz * stride_oh
        + offs_m[:, None] * stride_om
        + offs_d[None, :] * stride_ok
    )
    tl.store(o_ptrs, acc.to(Out.dtype.element_ty))
    tl.store(Lse + off_hz * seqlen_q + offs_m, lse)

# config = {"BLOCK_M": 32, "BLOCK_N": 32, "HEAD_DIM": 64, "arch": "sm_90", "causal": false, "dtype": "fp8e4m3", "num_stages": 2, "num_warps": 8}
# arch = sm_90


// ===== COMPILED SASS (sm_90a) =====

	.target	sm_90a

	.elftype	@"ET_EXEC"


//--------------------- .note.nv.tkinfo           --------------------------
	.section	.note.nv.tkinfo,"",@"SHT_NOTE"
	.sectionflags	@"SHF_NOTE_NV_TKINFO"
	.tkinfo
        /*0018*/ 	.word	0x00000002
        /*0030*/ 	.string	""
        /*0030*/ 	.string	"ptxas"
        /*0030*/ 	.string	"Cuda compilation tools, release 13.0, V13.0.88"
        /*0030*/ 	.string	"Build cuda_13.0.r13.0/compiler.36424714_0"
        /*0030*/ 	.string	"-v  -suppress-debug-info  -lineinfo  -arch sm_90a "



//--------------------- .note.nv.cuinfo           --------------------------
	.section	.note.nv.cuinfo,"",@"SHT_NOTE"
	.sectionflags	@"SHF_NOTE_NV_CUINFO"
        /*0018*/ 	.short	0x0002
        /*001a*/ 	.short	0x005a
        /*001c*/ 	.short	0x0082
	.zero		2


//--------------------- .nv.info                  --------------------------
	.section	.nv.info,"",@"SHT_CUDA_INFO"
	.align	4


	//----- nvinfo : EIATTR_REGCOUNT
	.align		4
        /*0000*/ 	.byte	0x04, 0x2f
        /*0002*/ 	.short	(.L_2 - .L_1)
	.align		4
.L_1:
        /*0004*/ 	.word	index@(attn_fwd)
        /*0008*/ 	.word	0x0000007a


	//----- nvinfo : EIATTR_FRAME_SIZE
	.align		4
.L_2:
        /*000c*/ 	.byte	0x04, 0x11
        /*000e*/ 	.short	(.L_4 - .L_3)
	.align		4
.L_3:
        /*0010*/ 	.word	index@(attn_fwd)
        /*0014*/ 	.word	0x00000000


	//----- nvinfo : EIATTR_MIN_STACK_SIZE
	.align		4
.L_4:
        /*0018*/ 	.byte	0x04, 0x12
        /*001a*/ 	.short	(.L_6 - .L_5)
	.align		4
.L_5:
        /*001c*/ 	.word	index@(attn_fwd)
        /*0020*/ 	.word	0x00000000
.L_6:


//--------------------- .nv.compat                --------------------------
	.section	.nv.compat,"",@"SHT_CUDA_COMPAT_INFO"
	.align	4
        /*0000*/ 	.byte	0x02, 0x09, 0x01, 0x00, 0x02, 0x02, 0x02, 0x00, 0x02, 0x05, 0x05, 0x00, 0x03, 0x07, 0x01, 0x01
        /*0010*/ 	.byte	0x02, 0x03, 0x00, 0x00, 0x02, 0x06, 0x01, 0x00, 0x04, 0x0b, 0x08, 0x00, 0x00, 0x00, 0x00, 0x00
        /*0020*/ 	.byte	0x00, 0x00, 0x00, 0x00


//--------------------- .nv.info.attn_fwd         --------------------------
	.section	.nv.info.attn_fwd,"",@"SHT_CUDA_INFO"
	.sectionflags	@""
	.align	4


	//----- nvinfo : EIATTR_CUDA_API_VERSION
	.align		4
        /*0000*/ 	.byte	0x04, 0x37
        /*0002*/ 	.short	(.L_8 - .L_7)
.L_7:
        /*0004*/ 	.word	0x00000082


	//----- nvinfo : EIATTR_KPARAM_INFO
	.align		4
.L_8:
        /*0008*/ 	.byte	0x04, 0x17
        /*000a*/ 	.short	(.L_10 - .L_9)
.L_9:
        /*000c*/ 	.word	0x00000000
        /*0010*/ 	.short	0x0019
        /*0012*/ 	.short	0x0080
        /*0014*/ 	.byte	0x00, 0xf4, 0x21, 0x00


	//----- nvinfo : EIATTR_KPARAM_INFO
	.align		4
.L_10:
        /*0018*/ 	.byte	0x04, 0x17
        /*001a*/ 	.short	(.L_12 - .L_11)
.L_11:
        /*001c*/ 	.word	0x00000000
        /*0020*/ 	.short	0x0018
        /*0022*/ 	.short	0x0078
        /*0024*/ 	.byte	0x00, 0xf4, 0x21, 0x00


	//----- nvinfo : EIATTR_KPARAM_INFO
	.align		4
.L_12:
        /*0028*/ 	.byte	0x04, 0x17
        /*002a*/ 	.short	(.L_14 - .L_13)
.L_13:
        /*002c*/ 	.word	0x00000000
        /*0030*/ 	.short	0x0017
        /*0032*/ 	.short	0x0070
        /*0034*/ 	.byte	0x00, 0xf0, 0x11, 0x00


	//----- nvinfo : EIATTR_KPARAM_INFO
	.align		4
.L_14:
        /*0038*/ 	.byte	0x04, 0x17
        /*003a*/ 	.short	(.L_16 - .L_15)
.L_15:
        /*003c*/ 	.word	0x00000000
        /*0040*/ 	.short	0x0016
        /*0042*/ 	.short	0x006c
        /*0044*/ 	.byte	0x00, 0xf0, 0x11, 0x00


	//----- nvinfo : EIATTR_KPARAM_INFO
	.align		4
.L_16:
        /*0048*/ 	.byte	0x04, 0x17
        /*004a*/ 	.short	(.L_18 - .L_17)
.L_17:
        /*004c*/ 	.word	0x00000000
        /*0050*/ 	.short	0x0015
        /*0052*/ 	.short	0x0068
        /*0054*/ 	.byte	0x00, 0xf0, 0x11, 0x00


	//----- nvinfo : EIATTR_KPARAM_INFO
	.align		4
.L_18:
        /*0058*/ 	.byte	0x04, 0x17
        /*005a*/ 	.short	(.L_20 - .L_19)
.L_19:
        /*005c*/ 	.word	0x00000000
        /*0060*/ 	.short	0x0014
        /*0062*/ 	.short	0x0064
        /*0064*/ 	.byte	0x00, 0xf0, 0x11, 0x00


	//----- nvinfo : EIATTR_KPARAM_INFO
	.align		4
.L_20:
        /*0068*/ 	.byte	0x04, 0x17
        /*006a*/ 	.short	(.L_22 - .L_21)
.L_21:
        /*006c*/ 	.word	0x00000000
        /*0070*/ 	.short	0x0013
        /*0072*/ 	.short	0x0060
        /*0074*/ 	.byte	0x00, 0xf0, 0x11, 0x00


	//----- nvinfo : EIATTR_KPARAM_INFO
	.align		4
.L_22:
        /*0078*/ 	.byte	0x04, 0x17
        /*007a*/ 	.short	(.L_24 - .L_23)
.L_23:
        /*007c*/ 	.word	0x00000000
        /*0080*/ 	.short	0x0012
        /*0082*/ 	.short	0x005c
        /*0084*/ 	.byte	0x00, 0xf0, 0x11, 0x00


	//----- nvinfo : EIATTR_KPARAM_INFO
	.align		4
.L_24:
        /*0088*/ 	.byte	0x04, 0x17
        /*008a*/ 	.short	(.L_26 - .L_25)
.L_25:
        /*008c*/ 	.word	0x00000000
        /*0090*/ 	.short	0x0011
        /*0092*/ 	.short	0x0058
        /*0094*/ 	.byte	0x00, 0xf0, 0x11, 0x00


	//----- nvinfo : EIATTR_KPARAM_INFO
	.align		4
.L_26:
        /*0098*/ 	.byte	0x04, 0x17
        /*009a*/ 	.short	(.L_28 - .L_27)
.L_27:
        /*009c*/ 	.word	0x00000000
        /*00a0*/ 	.short	0x0010
        /*00a2*/ 	.short	0x0054
        /*00a4*/ 	.byte	0x00, 0xf0, 0x11, 0x00


	//----- nvinfo : EIATTR_KPARAM_INFO
	.align		4
.L_28:
        /*00a8*/ 	.byte	0x04, 0x17
        /*00aa*/ 	.short	(.L_30 - .L_29)
.L_29:
        /*00ac*/ 	.word	0x00000000
        /*00b0*/ 	.short	0x000f
        /*00b2*/ 	.short	0x0050
        /*00b4*/ 	.byte	0x00, 0xf0, 0x11, 0x00


	//----- nvinfo : EIATTR_KPARAM_INFO
	.align		4
.L_30:
        /*00b8*/ 	.byte	0x04, 0x17
        /*00ba*/ 	.short	(.L_32 - .L_31)
.L_31:
        /*00bc*/ 	.word	0x00000000
        /*00c0*/ 	.short	0x000e
        /*00c2*/ 	.short	0x004c
        /*00c4*/ 	.byte	0x00, 0xf0, 0x11, 0x00


	//----- nvinfo : EIATTR_KPARAM_INFO
	.align		4
.L_32:
        /*00c8*/ 	.byte	0x04, 0x17
        /*00ca*/ 	.short	(.L_34 - .L_33)
.L_33:
        /*00cc*/ 	.word	0x00000000
        /*00d0*/ 	.short	0x000d
        /*00d2*/ 	.short	0x0048
        /*00d4*/ 	.byte	0x00, 0xf0, 0x11, 0x00


	//----- nvinfo : EIATTR_KPARAM_INFO
	.align		4
.L_34:
        /*00d8*/ 	.byte	0x04, 0x17
        /*00da*/ 	.short	(.L_36 - .L_35)
.L_35:
        /*00dc*/ 	.word	0x00000000
        /*00e0*/ 	.short	0x000c
        /*00e2*/ 	.short	0x0044
        /*00e4*/ 	.byte	0x00, 0xf0, 0x11, 0x00


	//----- nvinfo : EIATTR_KPARAM_INFO
	.align		4
.L_36:
        /*00e8*/ 	.byte	0x04, 0x17
        /*00ea*/ 	.short	(.L_38 - .L_37)
.L_37:
        /*00ec*/ 	.word	0x00000000
        /*00f0*/ 	.short	0x000b
        /*00f2*/ 	.short	0x0040
        /*00f4*/ 	.byte	0x00, 0xf0, 0x11, 0x00


	//----- nvinfo : EIATTR_KPARAM_INFO
	.align		4
.L_38:
        /*00f8*/ 	.byte	0x04, 0x17
        /*00fa*/ 	.short	(.L_40 - .L_39)
.L_39:
        /*00fc*/ 	.word	0x00000000
        /*0100*/ 	.short	0x000a
        /*0102*/ 	.short	0x003c
        /*0104*/ 	.byte	0x00, 0xf0, 0x11, 0x00


	//----- nvinfo : EIATTR_KPARAM_INFO
	.align		4
.L_40:
        /*0108*/ 	.byte	0x04, 0x17
        /*010a*/ 	.short	(.L_42 - .L_41)
.L_41:
        /*010c*/ 	.word	0x00000000
        /*0110*/ 	.short	0x0009
        /*0112*/ 	.short	0x0038
        /*0114*/ 	.byte	0x00, 0xf0, 0x11, 0x00


	//----- nvinfo : EIATTR_KPARAM_INFO
	.align		4
.L_42:
        /*0118*/ 	.byte	0x04, 0x17
        /*011a*/ 	.short	(.L_44 - .L_43)
.L_43:
        /*011c*/ 	.word	0x00000000
        /*0120*/ 	.short	0x0008
        /*0122*/ 	.short	0x0034
        /*0124*/ 	.byte	0x00, 0xf0, 0x11, 0x00


	//----- nvinfo : EIATTR_KPARAM_INFO
	.align		4
.L_44:
        /*0128*/ 	.byte	0x04, 0x17
        /*012a*/ 	.short	(.L_46 - .L_45)
.L_45:
        /*012c*/ 	.word	0x00000000
        /*0130*/ 	.short	0x0007
        /*0132*/ 	.short	0x0030
        /*0134*/ 	.byte	0x00, 0xf0, 0x11, 0x00


	//----- nvinfo : EIATTR_KPARAM_INFO
	.align		4
.L_46:
        /*0138*/ 	.byte	0x04, 0x17
        /*013a*/ 	.short	(.L_48 - .L_47)
.L_47:
        /*013c*/ 	.word	0x00000000
        /*0140*/ 	.short	0x0006
        /*0142*/ 	.short	0x002c
        /*0144*/ 	.byte	0x00, 0xf0, 0x11, 0x00


	//----- nvinfo : EIATTR_KPARAM_INFO
	.align		4
.L_48:
        /*0148*/ 	.byte	0x04, 0x17
        /*014a*/ 	.short	(.L_50 - .L_49)
.L_49:
        /*014c*/ 	.word	0x00000000
        /*0150*/ 	.short	0x0005
        /*0152*/ 	.short	0x0028
        /*0154*/ 	.byte	0x00, 0xf0, 0x11, 0x00


	//----- nvinfo : EIATTR_KPARAM_INFO
	.align		4
.L_50:
        /*0158*/ 	.byte	0x04, 0x17
        /*015a*/ 	.short	(.L_52 - .L_51)
.L_51:
        /*015c*/ 	.word	0x00000000
        /*0160*/ 	.short	0x0004
        /*0162*/ 	.short	0x0020
        /*0164*/ 	.byte	0x00, 0xf4, 0x21, 0x00


	//----- nvinfo : EIATTR_KPARAM_INFO
	.align		4
.L_52:
        /*0168*/ 	.byte	0x04, 0x17
        /*016a*/ 	.short	(.L_54 - .L_53)
.L_53:
        /*016c*/ 	.word	0x00000000
        /*0170*/ 	.short	0x0003
        /*0172*/ 	.short	0x0018
        /*0174*/ 	.byte	0x00, 0xf4, 0x21, 0x00


	//----- nvinfo : EIATTR_KPARAM_INFO
	.align		4
.L_54:
        /*0178*/ 	.byte	0x04, 0x17
        /*017a*/ 	.short	(.L_56 - .L_55)
.L_55:
        /*017c*/ 	.word	0x00000000
        /*0180*/ 	.short	0x0002
        /*0182*/ 	.short	0x0010
        /*0184*/ 	.byte	0x00, 0xf4, 0x21, 0x00


	//----- nvinfo : EIATTR_KPARAM_INFO
	.align		4
.L_56:
        /*0188*/ 	.byte	0x04, 0x17
        /*018a*/ 	.short	(.L_58 - .L_57)
.L_57:
        /*018c*/ 	.word	0x00000000
        /*0190*/ 	.short	0x0001
        /*0192*/ 	.short	0x0008
        /*0194*/ 	.byte	0x00, 0xf4, 0x21, 0x00


	//----- nvinfo : EIATTR_KPARAM_INFO
	.align		4
.L_58:
        /*0198*/ 	.byte	0x04, 0x17
        /*019a*/ 	.short	(.L_60 - .L_59)
.L_59:
        /*019c*/ 	.word	0x00000000
        /*01a0*/ 	.short	0x0000
        /*01a2*/ 	.short	0x0000
        /*01a4*/ 	.byte	0x00, 0xf4, 0x21, 0x00


	//----- nvinfo : EIATTR_SPARSE_MMA_MASK
	.align		4
.L_60:
        /*01a8*/ 	.byte	0x03, 0x50
        /*01aa*/ 	.short	0x0000


	//----- nvinfo : EIATTR_MAXREG_COUNT
	.align		4
        /*01ac*/ 	.byte	0x03, 0x1b
        /*01ae*/ 	.short	0x00ff


	//----- nvinfo : EIATTR_NUM_BARRIERS
	.align		4
        /*01b0*/ 	.byte	0x02, 0x4c
        /*01b2*/ 	.byte	0x01
	.zero		1


	//----- nvinfo : EIATTR_MERCURY_ISA_VERSION
	.align		4
        /*01b4*/ 	.byte	0x03, 0x5f
        /*01b6*/ 	.short	0x0101


	//----- nvinfo : EIATTR_COOP_GROUP_MASK_REGIDS
	.align		4
        /*01b8*/ 	.byte	0x04, 0x29
        /*01ba*/ 	.short	(.L_62 - .L_61)


	//   ....[0]....
.L_61:
        /*01bc*/ 	.word	0xffffffff


	//   ....[1]....
        /*01c0*/ 	.word	0xffffffff


	//   ....[2]....
        /*01c4*/ 	.word	0xffffffff


	//   ....[3]....
        /*01c8*/ 	.word	0xffffffff


	//   ....[4]....
        /*01cc*/ 	.word	0xffffffff


	//   ....[5]....
        /*01d0*/ 	.word	0xffffffff


	//   ....[6]....
        /*01d4*/ 	.word	0xffffffff


	//   ....[7]....
        /*01d8*/ 	.word	0xffffffff


	//   ....[8]....
        /*01dc*/ 	.word	0xffffffff


	//   ....[9]....
        /*01e0*/ 	.word	0xffffffff


	//   ....[10]....
        /*01e4*/ 	.word	0xffffffff


	//   ....[11]....
        /*01e8*/ 	.word	0xffffffff


	//   ....[12]....
        /*01ec*/ 	.word	0xffffffff


	//   ....[13]....
        /*01f0*/ 	.word	0xffffffff


	//   ....[14]....
        /*01f4*/ 	.word	0xffffffff


	//   ....[15]....
        /*01f8*/ 	.word	0xffffffff


	//   ....[16]....
        /*01fc*/ 	.word	0xffffffff


	//   ....[17]....
        /*0200*/ 	.word	0xffffffff


	//   ....[18]....
        /*0204*/ 	.word	0xffffffff


	//   ....[19]....
        /*0208*/ 	.word	0xffffffff


	//----- nvinfo : EIATTR_COOP_GROUP_INSTR_OFFSETS
	.align		4
.L_62:
        /*020c*/ 	.byte	0x04, 0x28
        /*020e*/ 	.short	(.L_64 - .L_63)


	//   ....[0]....
.L_63:
        /*0210*/ 	.word	0x00001580


	//   ....[1]....
        /*0214*/ 	.word	0x00001590


	//   ....[2]....
        /*0218*/ 	.word	0x000015a0


	//   ....[3]....
        /*021c*/ 	.word	0x000015b0


	//   ....[4]....
        /*0220*/ 	.word	0x00001600


	//   ....[5]....
        /*0224*/ 	.word	0x00001610


	//   ....[6]....
        /*0228*/ 	.word	0x00001620


	//   ....[7]....
        /*022c*/ 	.word	0x00001630


	//   ....[8]....
        /*0230*/ 	.word	0x000016e0


	//   ....[9]....
        /*0234*/ 	.word	0x00001700


	//   ....[10]....
        /*0238*/ 	.word	0x00001970


	//   ....[11]....
        /*023c*/ 	.word	0x00001980


	//   ....[12]....
        /*0240*/ 	.word	0x000019a0


	//   ....[13]....
        /*0244*/ 	.word	0x000019b0


	//   ....[14]....
        /*0248*/ 	.word	0x000019e0


	//   ....[15]....
        /*024c*/ 	.word	0x00001a10


	//   ....[16]....
        /*0250*/ 	.word	0x00001a20


	//   ....[17]....
        /*0254*/ 	.word	0x00001a30


	//   ....[18]....
        /*0258*/ 	.word	0x00001af0


	//   ....[19]....
        /*025c*/ 	.word	0x00001b10


	//----- nvinfo : EIATTR_EXIT_INSTR_OFFSETS
	.align		4
.L_64:
        /*0260*/ 	.byte	0x04, 0x1c
        /*0262*/ 	.short	(.L_66 - .L_65)


	//   ....[0]....
.L_65:
        /*0264*/ 	.word	0x00003310


	//   ....[1]....
        /*0268*/ 	.word	0x00003340


	//----- nvinfo : EIATTR_REQNTID
	.align		4
.L_66:
        /*026c*/ 	.byte	0x04, 0x10
        /*026e*/ 	.short	(.L_68 - .L_67)
.L_67:
        /*0270*/ 	.word	0x00000100
        /*0274*/ 	.word	0x00000001
        /*0278*/ 	.word	0x00000001


	//----- nvinfo : EIATTR_CBANK_PARAM_SIZE
	.align		4
.L_68:
        /*027c*/ 	.byte	0x03, 0x19
        /*027e*/ 	.short	0x0088


	//----- nvinfo : EIATTR_PARAM_CBANK
	.align		4
        /*0280*/ 	.byte	0x04, 0x0a
        /*0282*/ 	.short	(.L_70 - .L_69)
	.align		4
.L_69:
        /*0284*/ 	.word	index@(.nv.constant0.attn_fwd)
        /*0288*/ 	.short	0x0210
        /*028a*/ 	.short	0x0088


	//----- nvinfo : EIATTR_SW_WAR
	.align		4
.L_70:
        /*028c*/ 	.byte	0x04, 0x36
        /*028e*/ 	.short	(.L_72 - .L_71)
.L_71:
        /*0290*/ 	.word	0x00000008
.L_72:


//--------------------- .nv.callgraph             --------------------------
	.section	.nv.callgraph,"",@"SHT_CUDA_CALLGRAPH"
	.align	4
	.sectionentsize	8
	.align		4
        /*0000*/ 	.word	0x00000000
	.align		4
        /*0004*/ 	.word	0xffffffff
	.align		4
        /*0008*/ 	.word	0x00000000
	.align		4
        /*000c*/ 	.word	0xfffffffe
	.align		4
        /*0010*/ 	.word	0x00000000
	.align		4
        /*0014*/ 	.word	0xfffffffd
	.align		4
        /*0018*/ 	.word	0x00000000
	.align		4
        /*001c*/ 	.word	0xfffffffc


//--------------------- .nv.constant4             --------------------------
	.section	.nv.constant4,"a",@progbits
	.align	8
	.align		8
.nv.constant4:
        /*0000*/ 	.dword	_$_str


//--------------------- .text.attn_fwd            --------------------------
	.section	.text.attn_fwd,"ax",@progbits
	.align	128
        .global         attn_fwd
        .type           attn_fwd,@function
        .size           attn_fwd,(.L_x_3 - attn_fwd)
        .other          attn_fwd,@"STO_CUDA_ENTRY STV_DEFAULT"
attn_fwd:
.text.attn_fwd:
[----:B------:R-:W-:Y:S01]  /*0000*/  LDC R1, c[0x0][0x28] ;  /* 0x00000a00ff017b82 */ /* 0x000fe20000000800 */
[----:B------:R-:W0:Y:S07]  /*0010*/  S2R R85, SR_TID.X ;  /* 0x0000000000557919 */ /* 0x000e2e0000002100 */
[----:B------:R-:W1:Y:S01]  /*0020*/  S2UR UR8, SR_CTAID.Y ;  /* 0x00000000000879c3 */ /* 0x000e620000002600 */
[----:B------:R-:W-:Y:S01]  /*0030*/  ULDC.64 UR4, c[0x0][0x240] ;  /* 0x0000900000047ab9 */ /* 0x000fe20000000a00 */
[----:B------:R-:W-:Y:S01]  /*0040*/  ULDC.64 UR10, c[0x0][0x208] ;  /* 0x00008200000a7ab9 */ /* 0x000fe20000000a00 */
[----:B------:R-:W2:Y:S05]  /*0050*/  S2R R115, SR_CTAID.X ;  /* 0x0000000000737919 */ /* 0x000eaa0000002500 */
[----:B------:R-:W3:Y:S08]  /*0060*/  LDC R15, c[0x0][0x248] ;  /* 0x00009200ff0f7b82 */ /* 0x000ef00000000800 */
[----:B------:R-:W4:Y:S01]  /*0070*/  LDC.64 R18, c[0x0][0x210] ;  /* 0x00008400ff127b82 */ /* 0x000f220000000a00 */
[----:B-1----:R-:W-:Y:S01]  /*0080*/  UIMAD UR4, UR8, UR4, URZ ;  /* 0x00000004080472a4 */ /* 0x002fe2000f8e023f */
[----:B0-----:R-:W-:-:S02]  /*0090*/  SHF.R.U32.HI R113, RZ, 0x5, R85 ;  /* 0x00000005ff717819 */ /* 0x001fc40000011655 */
[----:B------:R-:W-:Y:S02]  /*00a0*/  LOP3.LUT R0, R85, 0x1f, RZ, 0xc0, !PT ;  /* 0x0000001f55007812 */ /* 0x000fe400078ec0ff */
[----:B------:R-:W-:Y:S02]  /*00b0*/  SGXT.U32 R113, R113, 0x3 ;  /* 0x000000037171781a */ /* 0x000fe40000000000 */
[----:B------:R-:W-:Y:S01]  /*00c0*/  SHF.R.U32.HI R114, RZ, 0x5, R85 ;  /* 0x00000005ff727819 */ /* 0x000fe20000011655 */
[----:B--2---:R-:W-:Y:S02]  /*00d0*/  IMAD R115, R115, 0x20, R0 ;  /* 0x0000002073737824 */ /* 0x004fe400078e0200 */
[----:B---3--:R-:W-:Y:S02]  /*00e0*/  IMAD R5, R113, R15, RZ ;  /* 0x0000000f71057224 */ /* 0x008fe400078e02ff */
[----:B------:R-:W-:Y:S01]  /*00f0*/  IMAD R3, R115, UR5, RZ ;  /* 0x0000000573037c24 */ /* 0x000fe2000f8e02ff */
[----:B------:R-:W-:Y:S01]  /*0100*/  USHF.R.S32.HI UR5, URZ, 0x1f, UR4 ;  /* 0x0000001f3f057899 */ /* 0x000fe20008011404 */
[----:B------:R-:W-:-:S03]  /*0110*/  IMAD R6, R15, 0x8, R5 ;  /* 0x000000080f067824 */ /* 0x000fc600078e0205 */
[----:B----4-:R-:W-:Y:S01]  /*0120*/  IADD3 R18, P0, P1, R3, UR4, R18 ;  /* 0x0000000403127c10 */ /* 0x010fe2000f91e012 */
[----:B------:R-:W-:Y:S01]  /*0130*/  IMAD R13, R15, 0x8, R6 ;  /* 0x000000080f0d7824 */ /* 0x000fe200078e0206 */
[----:B------:R-:W-:-:S03]  /*0140*/  SHF.R.S32.HI R2, RZ, 0x1f, R3 ;  /* 0x0000001fff027819 */ /* 0x000fc60000011403 */
[----:B------:R-:W-:Y:S01]  /*0150*/  IMAD R7, R15, 0x10, R13 ;  /* 0x000000100f077824 */ /* 0x000fe200078e020d */
[----:B------:R-:W-:Y:S02]  /*0160*/  IADD3.X R20, R2, UR5, R19, P0, P1 ;  /* 0x0000000502147c10 */ /* 0x000fe400087e2413 */
[CC--:B------:R-:W-:Y:S02]  /*0170*/  IADD3 R2, P0, R5.reuse, R18.reuse, RZ ;  /* 0x0000001205027210 */ /* 0x0c0fe40007f1e0ff */
[C---:B------:R-:W-:Y:S02]  /*0180*/  IADD3 R4, P1, R6.reuse, R18, RZ ;  /* 0x0000001206047210 */ /* 0x040fe40007f3e0ff */
[-C--:B------:R-:W-:Y:S02]  /*0190*/  LEA.HI.X.SX32 R3, R5, R20.reuse, 0x1, P0 ;  /* 0x0000001405037211 */ /* 0x080fe400000f0eff */
[----:B------:R-:W-:Y:S01]  /*01a0*/  LEA.HI.X.SX32 R5, R6, R20, 0x1, P1 ;  /* 0x0000001406057211 */ /* 0x000fe200008f0eff */
[----:B------:R-:W-:Y:S01]  /*01b0*/  IMAD R6, R15, 0x8, R7 ;  /* 0x000000080f067824 */ /* 0x000fe200078e0207 */
[C---:B------:R-:W-:Y:S01]  /*01c0*/  IADD3 R8, P0, R7.reuse, R18, RZ ;  /* 0x0000001207087210 */ /* 0x040fe20007f1e0ff */
[C---:B------:R-:W-:Y:S01]  /*01d0*/  VIADD R112, R114.reuse, 0x18 ;  /* 0x0000001872707836 */ /* 0x040fe20000000000 */
[----:B------:R0:W2:Y:S01]  /*01e0*/  LDG.E.U8 R16, desc[UR10][R2.64] ;  /* 0x0000000a02107981 */ /* 0x0000a2000c1e1100 */
[----:B------:R-:W-:Y:S01]  /*01f0*/  VIADD R110, R114, 0x38 ;  /* 0x00000038726e7836 */ /* 0x000fe20000000000 */
[----:B------:R-:W-:-:S02]  /*0200*/  LEA.HI.X.SX32 R9, R7, R20, 0x1, P0 ;  /* 0x0000001407097211 */ /* 0x000fc400000f0eff */
[----:B------:R-:W-:Y:S01]  /*0210*/  IADD3 R10, P0, R6, R18, RZ ;  /* 0x00000012060a7210 */ /* 0x000fe20007f1e0ff */
[-C--:B------:R-:W-:Y:S01]  /*0220*/  IMAD R7, R112, R15.reuse, RZ ;  /* 0x0000000f70077224 */ /* 0x080fe200078e02ff */
[----:B------:R1:W2:Y:S01]  /*0230*/  LDG.E.U8 R17, desc[UR10][R4.64] ;  /* 0x0000000a04117981 */ /* 0x0002a2000c1e1100 */
[----:B------:R-:W-:Y:S01]  /*0240*/  IMAD R14, R15, 0x8, R6 ;  /* 0x000000080f0e7824 */ /* 0x000fe200078e0206 */
[----:B------:R-:W-:Y:S01]  /*0250*/  LEA.HI.X.SX32 R11, R6, R20, 0x1, P0 ;  /* 0x00000014060b7211 */ /* 0x000fe200000f0eff */
[----:B------:R-:W-:Y:S01]  /*0260*/  IMAD R15, R110, R15, RZ ;  /* 0x0000000f6e0f7224 */ /* 0x000fe200078e02ff */
[-C--:B0-----:R-:W-:Y:S01]  /*0270*/  IADD3 R2, P0, R13, R18.reuse, RZ ;  /* 0x000000120d027210 */ /* 0x081fe20007f1e0ff */
[----:B------:R-:W3:Y:S01]  /*0280*/  LDG.E.U8 R8, desc[UR10][R8.64] ;  /* 0x0000000a08087981 */ /* 0x000ee2000c1e1100 */
[-C--:B------:R-:W-:Y:S02]  /*0290*/  IADD3 R6, P1, R7, R18.reuse, RZ ;  /* 0x0000001207067210 */ /* 0x080fe40007f3e0ff */
[----:B------:R-:W-:Y:S01]  /*02a0*/  IADD3 R12, P2, R15, R18, RZ ;  /* 0x000000120f0c7210 */ /* 0x000fe20007f5e0ff */
[----:B------:R-:W3:Y:S01]  /*02b0*/  LDG.E.U8 R11, desc[UR10][R10.64] ;  /* 0x0000000a0a0b7981 */ /* 0x000ee2000c1e1100 */
[----:B------:R-:W-:-:S02]  /*02c0*/  LEA.HI.X.SX32 R3, R13, R20, 0x1, P0 ;  /* 0x000000140d037211 */ /* 0x000fc400000f0eff */
[C---:B-1----:R-:W-:Y:S02]  /*02d0*/  IADD3 R4, P0, R14.reuse, R18, RZ ;  /* 0x000000120e047210 */ /* 0x042fe40007f1e0ff */
[-C--:B------:R-:W-:Y:S01]  /*02e0*/  LEA.HI.X.SX32 R7, R7, R20.reuse, 0x1, P1 ;  /* 0x0000001407077211 */ /* 0x080fe200008f0eff */
[----:B------:R0:W4:Y:S01]  /*02f0*/  LDG.E.U8 R2, desc[UR10][R2.64] ;  /* 0x0000000a02027981 */ /* 0x000122000c1e1100 */
[-C--:B------:R-:W-:Y:S02]  /*0300*/  LEA.HI.X.SX32 R13, R15, R20.reuse, 0x1, P2 ;  /* 0x000000140f0d7211 */ /* 0x080fe400010f0eff */
[----:B------:R-:W-:Y:S02]  /*0310*/  LEA.HI.X.SX32 R5, R14, R20, 0x1, P0 ;  /* 0x000000140e057211 */ /* 0x000fe400000f0eff */
[----:B------:R-:W4:Y:S04]  /*0320*/  LDG.E.U8 R7, desc[UR10][R6.64] ;  /* 0x0000000a06077981 */ /* 0x000f28000c1e1100 */
[----:B------:R-:W5:Y:S01]  /*0330*/  LDG.E.U8 R13, desc[UR10][R12.64] ;  /* 0x0000000a0c0d7981 */ /* 0x000f62000c1e1100 */
[----:B0-----:R-:W0:Y:S03]  /*0340*/  LDC R3, c[0x0][0x280] ;  /* 0x0000a000ff037b82 */ /* 0x001e260000000800 */
[----:B------:R-:W5:Y:S05]  /*0350*/  LDG.E.U8 R4, desc[UR10][R4.64] ;  /* 0x0000000a04047981 */ /* 0x000f6a000c1e1100 */
[----:B------:R-:W1:Y:S01]  /*0360*/  S2UR UR7, SR_CgaCtaId ;  /* 0x00000000000779c3 */ /* 0x000e620000008800 */
[C---:B------:R-:W-:Y:S01]  /*0370*/  LOP3.LUT R109, R85.reuse, 0xc0, RZ, 0xc0, !PT ;  /* 0x000000c0556d7812 */ /* 0x040fe200078ec0ff */
[----:B------:R-:W-:Y:S01]  /*0380*/  UMOV UR4, 0x400 ;  /* 0x0000040000047882 */ /* 0x000fe20000000000 */
[----:B------:R-:W-:-:S02]  /*0390*/  IMAD.SHL.U32 R108, R85, 0x2, RZ ;  /* 0x00000002556c7824 */ /* 0x000fc400078e00ff */
[----:B------:R-:W-:-:S04]  /*03a0*/  SHF.R.U32.HI R9, RZ, 0x2, R109 ;  /* 0x00000002ff097819 */ /* 0x000fc8000001166d */
[----:B------:R-:W-:Y:S02]  /*03b0*/  LOP3.LUT R9, R9, 0x1fe, R108, 0x78, !PT ;  /* 0x000001fe09097812 */ /* 0x000fe400078e786c */
[----:B0-----:R-:W-:Y:S01]  /*03c0*/  ISETP.GE.AND P0, PT, R3, 0x1, PT ;  /* 0x000000010300780c */ /* 0x001fe20003f06270 */
[----:B-1----:R-:W-:Y:S01]  /*03d0*/  ULEA UR7, UR7, UR4, 0x18 ;  /* 0x0000000407077291 */ /* 0x002fe2000f8ec03f */
[----:B------:R-:W-:Y:S01]  /*03e0*/  LOP3.LUT R93, R85, 0xff, RZ, 0xc0, !PT ;  /* 0x000000ff555d7812 */ /* 0x000fe200078ec0ff */
[----:B------:R-:W-:Y:S01]  /*03f0*/  IMAD.MOV.U32 R104, RZ, RZ, 0x3f800000 ;  /* 0x3f800000ff687424 */ /* 0x000fe200078e00ff */
[----:B------:R-:W-:Y:S01]  /*0400*/  CS2R R44, SRZ ;  /* 0x00000000002c7805 */ /* 0x000fe2000001ff00 */
[----:B------:R-:W-:Y:S01]  /*0410*/  IMAD.MOV.U32 R56, RZ, RZ, -0x800000 ;  /* 0xff800000ff387424 */ /* 0x000fe200078e00ff */
[----:B------:R-:W-:Y:S01]  /*0420*/  CS2R R46, SRZ ;  /* 0x00000000002e7805 */ /* 0x000fe2000001ff00 */
[----:B------:R-:W-:Y:S01]  /*0430*/  IMAD.MOV.U32 R57, RZ, RZ, -0x800000 ;  /* 0xff800000ff397424 */ /* 0x000fe200078e00ff */
[----:B------:R-:W-:Y:S01]  /*0440*/  CS2R R40, SRZ ;  /* 0x0000000000287805 */ /* 0x000fe2000001ff00 */
[----:B------:R-:W-:Y:S01]  /*0450*/  IMAD.MOV.U32 R58, RZ, RZ, -0x800000 ;  /* 0xff800000ff3a7424 */ /* 0x000fe200078e00ff */
[----:B------:R-:W-:Y:S01]  /*0460*/  ISETP.GE.U32.AND P1, PT, R93, 0x20, PT ;  /* 0x000000205d00780c */ /* 0x000fe20003f26070 */
[----:B------:R-:W-:Y:S01]  /*0470*/  IMAD.MOV.U32 R59, RZ, RZ, -0x800000 ;  /* 0xff800000ff3b7424 */ /* 0x000fe200078e00ff */
[----:B------:R-:W-:Y:S01]  /*0480*/  CS2R R42, SRZ ;  /* 0x00000000002a7805 */ /* 0x000fe2000001ff00 */
[----:B------:R-:W-:Y:S01]  /*0490*/  IMAD.MOV.U32 R103, RZ, RZ, 0x3f800000 ;  /* 0x3f800000ff677424 */ /* 0x000fe200078e00ff */
[C---:B------:R-:W-:Y:S01]  /*04a0*/  LOP3.LUT R111, R85.reuse, 0x3f, RZ, 0xc0, !PT ;  /* 0x0000003f556f7812 */ /* 0x040fe200078ec0ff */
[----:B------:R-:W-:Y:S01]  /*04b0*/  IMAD.MOV.U32 R102, RZ, RZ, 0x3f800000 ;  /* 0x3f800000ff667424 */ /* 0x000fe200078e00ff */
[C---:B------:R-:W-:Y:S01]  /*04c0*/  LOP3.LUT R107, R85.reuse, 0x1c, RZ, 0xc0, !PT ;  /* 0x0000001c556b7812 */ /* 0x040fe200078ec0ff */
[----:B------:R-:W-:Y:S01]  /*04d0*/  IMAD.MOV.U32 R101, RZ, RZ, 0x3f800000 ;  /* 0x3f800000ff657424 */ /* 0x000fe200078e00ff */
[C---:B------:R-:W-:Y:S01]  /*04e0*/  LOP3.LUT R86, R85.reuse, 0x18, RZ, 0xc0, !PT ;  /* 0x0000001855567812 */ /* 0x040fe200078ec0ff */
[----:B------:R-:W-:-:S02]  /*04f0*/  IMAD.SHL.U32 R106, R85, 0x20, RZ ;  /* 0x00000020556a7824 */ /* 0x000fc400078e00ff */
[----:B------:R-:W-:Y:S02]  /*0500*/  IMAD.SHL.U32 R105, R85, 0x10, RZ ;  /* 0x0000001055697824 */ /* 0x000fe400078e00ff */
[----:B--2---:R-:W-:Y:S02]  /*0510*/  IMAD R16, R17, 0x100, R16 ;  /* 0x0000010011107824 */ /* 0x004fe400078e0210 */
[----:B---3--:R-:W-:-:S03]  /*0520*/  IMAD R8, R11, 0x100, R8 ;  /* 0x000001000b087824 */ /* 0x008fc600078e0208 */
[----:B------:R-:W-:Y:S02]  /*0530*/  F2FP.F16.E4M3.UNPACK_B R16, R16 ;  /* 0x00000010ff10723e */ /* 0x000fe400020006ff */
[----:B------:R-:W-:Y:S01]  /*0540*/  F2FP.F16.E4M3.UNPACK_B R8, R8 ;  /* 0x00000008ff08723e */ /* 0x000fe200020006ff */
[----:B----4-:R-:W-:Y:S02]  /*0550*/  IMAD R2, R7, 0x100, R2 ;  /* 0x0000010007027824 */ /* 0x010fe400078e0202 */
[----:B-----5:R-:W-:-:S03]  /*0560*/  IMAD R4, R13, 0x100, R4 ;  /* 0x000001000d047824 */ /* 0x020fc600078e0204 */
[----:B------:R-:W-:Y:S02]  /*0570*/  F2FP.F16.E4M3.UNPACK_B R2, R2 ;  /* 0x00000002ff02723e */ /* 0x000fe400020006ff */
[----:B------:R-:W-:Y:S02]  /*0580*/  F2FP.F16.E4M3.UNPACK_B R4, R4 ;  /* 0x00000004ff04723e */ /* 0x000fe400020006ff */
[----:B------:R-:W-:Y:S02]  /*0590*/  PRMT R5, R16, 0x7632, R5 ;  /* 0x0000763210057816 */ /* 0x000fe40000000005 */
[----:B------:R-:W-:Y:S02]  /*05a0*/  PRMT R7, R8, 0x7632, R7 ;  /* 0x0000763208077816 */ /* 0x000fe40000000007 */
[----:B------:R-:W-:Y:S02]  /*05b0*/  PRMT R6, R2, 0x7632, R6 ;  /* 0x0000763202067816 */ /* 0x000fe40000000006 */
[----:B------:R-:W-:Y:S01]  /*05c0*/  PRMT R10, R4, 0x7632, R10 ;  /* 0x00007632040a7816 */ /* 0x000fe2000000000a */
[----:B------:R0:W-:Y:S04]  /*05d0*/  STS.U16 [R9+UR7], R16 ;  /* 0x0000001009007988 */ /* 0x0001e80008000407 */
[----:B------:R0:W-:Y:S04]  /*05e0*/  STS.U16 [R9+UR7+0x200], R5 ;  /* 0x0002000509007988 */ /* 0x0001e80008000407 */
[----:B------:R0:W-:Y:S04]  /*05f0*/  STS.U16 [R9+UR7+0x800], R8 ;  /* 0x0008000809007988 */ /* 0x0001e80008000407 */
[----:B------:R0:W-:Y:S04]  /*0600*/  STS.U16 [R9+UR7+0xa00], R7 ;  /* 0x000a000709007988 */ /* 0x0001e80008000407 */
[----:B------:R0:W-:Y:S04]  /*0610*/  STS.U16 [R9+UR7+0x400], R2 ;  /* 0x0004000209007988 */ /* 0x0001e80008000407 */
[----:B------:R0:W-:Y:S04]  /*0620*/  STS.U16 [R9+UR7+0x600], R6 ;  /* 0x0006000609007988 */ /* 0x0001e80008000407 */
[----:B------:R0:W-:Y:S04]  /*0630*/  STS.U16 [R9+UR7+0xc00], R4 ;  /* 0x000c000409007988 */ /* 0x0001e80008000407 */
[----:B------:R0:W-:Y:S01]  /*0640*/  STS.U16 [R9+UR7+0xe00], R10 ;  /* 0x000e000a09007988 */ /* 0x0001e20008000407 */
[----:B------:R-:W-:Y:S05]  /*0650*/  @!P0 BRA `(.L_x_0) ;  /* 0x0000001c00148947 */ /* 0x000fea0003800000 */
[C---:B0-----:R-:W-:Y:S01]  /*0660*/  IMAD.SHL.U32 R7, R85.reuse, 0x80, RZ ;  /* 0x0000008055077824 */ /* 0x041fe200078e00ff */
[----:B------:R-:W0:Y:S01]  /*0670*/  LDC.64 R2, c[0x0][0x250] ;  /* 0x00009400ff027b82 */ /* 0x000e220000000a00 */
[C---:B------:R-:W-:Y:S01]  /*0680*/  IMAD.SHL.U32 R6, R85.reuse, 0x8, RZ ;  /* 0x0000000855067824 */ /* 0x040fe200078e00ff */
[C---:B------:R-:W-:Y:S01]  /*0690*/  LOP3.LUT R4, R85.reuse, 0x60, RZ, 0xc0, !PT ;  /* 0x0000006055047812 */ /* 0x040fe200078ec0ff */
[----:B------:R-:W-:Y:S01]  /*06a0*/  IMAD.SHL.U32 R5, R85, 0x40, RZ ;  /* 0x0000004055057824 */ /* 0x000fe200078e00ff */
[----:B------:R-:W-:Y:S01]  /*06b0*/  SHF.R.S32.HI R8, RZ, 0x1, R85 ;  /* 0x00000001ff087819 */ /* 0x000fe20000011455 */
[----:B------:R-:W-:Y:S01]  /*06c0*/  ULDC UR4, c[0x0][0x258] ;  /* 0x0000960000047ab9 */ /* 0x000fe20000000800 */
[----:B------:R-:W-:Y:S01]  /*06d0*/  LOP3.LUT R10, R7, 0x200, RZ, 0xc0, !PT ;  /* 0x00000200070a7812 */ /* 0x000fe200078ec0ff */
[----:B------:R-:W-:Y:S01]  /*06e0*/  ULDC.64 UR12, c[0x0][0x218] ;  /* 0x00008600000c7ab9 */ /* 0x000fe20000000a00 */
[----:B------:R-:W-:Y:S01]  /*06f0*/  LOP3.LUT R7, R6, 0x30, RZ, 0xc0, !PT ;  /* 0x0000003006077812 */ /* 0x000fe200078ec0ff */
[----:B------:R-:W1:Y:S01]  /*0700*/  LDC R81, c[0x0][0x268] ;  /* 0x00009a00ff517b82 */ /* 0x000e620000000800 */
[----:B------:R-:W-:Y:S01]  /*0710*/  LOP3.LUT R9, R105, 0x140, RZ, 0xc0, !PT ;  /* 0x0000014069097812 */ /* 0x000fe200078ec0ff */
[----:B------:R-:W-:Y:S01]  /*0720*/  IMAD.MOV.U32 R104, RZ, RZ, 0x3f800000 ;  /* 0x3f800000ff687424 */ /* 0x000fe200078e00ff */
[----:B------:R-:W-:Y:S01]  /*0730*/  SGXT R8, R8, 0x1 ;  /* 0x000000010808781a */ /* 0x000fe20000000200 */
[----:B------:R-:W-:Y:S01]  /*0740*/  IMAD R7, R4, 0x10, R7 ;  /* 0x0000001004077824 */ /* 0x000fe200078e0207 */
[----:B------:R-:W-:Y:S01]  /*0750*/  SHF.R.U32.HI R11, RZ, 0x1, R4 ;  /* 0x00000001ff0b7819 */ /* 0x000fe20000011604 */
[----:B------:R-:W-:Y:S01]  /*0760*/  IMAD.SHL.U32 R4, R93, 0x8, RZ ;  /* 0x000000085d047824 */ /* 0x000fe200078e00ff */
[----:B------:R-:W-:Y:S01]  /*0770*/  LOP3.LUT R90, R9, 0x18, R6, 0xf8, !PT ;  /* 0x00000018095a7812 */ /* 0x000fe200078ef806 */
[----:B------:R-:W2:Y:S01]  /*0780*/  LDC.64 R16, c[0x0][0x220] ;  /* 0x00008800ff107b82 */ /* 0x000ea20000000a00 */
[----:B------:R-:W-:Y:S01]  /*0790*/  LOP3.LUT R9, R10, 0x40, R5, 0xf8, !PT ;  /* 0x000000400a097812 */ /* 0x000fe200078ef805 */
[----:B------:R-:W-:Y:S01]  /*07a0*/  IMAD.MOV.U32 R118, RZ, RZ, -0x800000 ;  /* 0xff800000ff767424 */ /* 0x000fe200078e00ff */
[----:B------:R-:W-:Y:S01]  /*07b0*/  LOP3.LUT R91, R5, 0x740, RZ, 0xc0, !PT ;  /* 0x00000740055b7812 */ /* 0x000fe200078ec0ff */
[----:B------:R-:W-:Y:S01]  /*07c0*/  IMAD.MOV.U32 R117, RZ, RZ, -0x800000 ;  /* 0xff800000ff757424 */ /* 0x000fe200078e00ff */
[--C-:B------:R-:W-:Y:S01]  /*07d0*/  LOP3.LUT R6, R11, 0xa0, R8.reuse, 0x78, !PT ;  /* 0x000000a00b067812 */ /* 0x100fe200078e7808 */
[----:B------:R-:W-:Y:S01]  /*07e0*/  IMAD.MOV.U32 R116, RZ, RZ, -0x800000 ;  /* 0xff800000ff747424 */ /* 0x000fe200078e00ff */
[----:B------:R-:W-:Y:S01]  /*07f0*/  LOP3.LUT R9, R9, 0x120, R8, 0xf8, !PT ;  /* 0x0000012009097812 */ /* 0x000fe200078ef808 */
[----:B0-----:R-:W-:Y:S01]  /*0800*/  IMAD R2, R2, UR8, RZ ;  /* 0x0000000802027c24 */ /* 0x001fe2000f8e02ff */
[----:B------:R-:W-:Y:S01]  /*0810*/  IADD3 R91, R6, UR7, R91 ;  /* 0x00000007065b7c10 */ /* 0x000fe2000fffe05b */
[----:B------:R-:W-:Y:S01]  /*0820*/  IMAD.MOV.U32 R103, RZ, RZ, 0x3f800000 ;  /* 0x3f800000ff677424 */ /* 0x000fe200078e00ff */
[--C-:B------:R-:W-:Y:S01]  /*0830*/  SHF.R.U32.HI R8, RZ, 0x6, R85.reuse ;  /* 0x00000006ff087819 */ /* 0x100fe20000011655 */
[----:B------:R-:W-:Y:S01]  /*0840*/  IMAD.MOV.U32 R102, RZ, RZ, 0x3f800000 ;  /* 0x3f800000ff667424 */ /* 0x000fe200078e00ff */
[----:B------:R-:W-:Y:S01]  /*0850*/  SHF.R.S32.HI R11, RZ, 0x2, R85 ;  /* 0x00000002ff0b7819 */ /* 0x000fe20000011455 */
[----:B------:R-:W-:Y:S01]  /*0860*/  IMAD.MOV.U32 R101, RZ, RZ, 0x3f800000 ;  /* 0x3f800000ff657424 */ /* 0x000fe200078e00ff */
[----:B------:R-:W-:Y:S01]  /*0870*/  LOP3.LUT R6, R4, 0x700, RZ, 0xc0, !PT ;  /* 0x0000070004067812 */ /* 0x000fe200078ec0ff */
[-C--:B-1----:R-:W-:Y:S01]  /*0880*/  IMAD R72, R113, R81.reuse, RZ ;  /* 0x0000005171487224 */ /* 0x082fe200078e02ff */
[----:B------:R-:W-:Y:S01]  /*0890*/  SGXT.U32 R4, R8, 0x2 ;  /* 0x000000020804781a */ /* 0x000fe20000000000 */
[-C--:B------:R-:W-:Y:S01]  /*08a0*/  IMAD R74, R112, R81.reuse, RZ ;  /* 0x00000051704a7224 */ /* 0x080fe200078e02ff */
[----:B------:R-:W-:Y:S01]  /*08b0*/  SGXT R11, R11, 0x1 ;  /* 0x000000010b0b781a */ /* 0x000fe20000000200 */
[C---:B------:R-:W-:Y:S01]  /*08c0*/  IMAD R73, R81.reuse, 0x8, R72 ;  /* 0x0000000851497824 */ /* 0x040fe200078e0248 */
[----:B------:R-:W-:Y:S01]  /*08d0*/  LOP3.LUT R6, R6, 0x100, R105, 0xf8, !PT ;  /* 0x0000010006067812 */ /* 0x000fe200078ef869 */
[----:B------:R-:W-:Y:S01]  /*08e0*/  IMAD R83, R110, R81, RZ ;  /* 0x000000516e537224 */ /* 0x000fe200078e02ff */
[----:B------:R-:W-:Y:S01]  /*08f0*/  SHF.R.S32.HI R10, RZ, 0x3, R85 ;  /* 0x00000003ff0a7819 */ /* 0x000fe20000011455 */
[----:B------:R-:W-:Y:S01]  /*0900*/  IMAD R76, R81, 0x8, R73 ;  /* 0x00000008514c7824 */ /* 0x000fe200078e0249 */
[----:B------:R-:W-:Y:S01]  /*0910*/  LOP3.LUT R11, R6, 0x90, R11, 0xf8, !PT ;  /* 0x00000090060b7812 */ /* 0x000fe200078ef80b */
[----:B------:R-:W-:Y:S01]  /*0920*/  IMAD R6, R4, R3, RZ ;  /* 0x0000000304067224 */ /* 0x000fe200078e02ff */
[----:B------:R-:W-:Y:S01]  /*0930*/  LOP3.LUT R98, R5, 0x1c0, RZ, 0xc0, !PT ;  /* 0x000001c005627812 */ /* 0x000fe200078ec0ff */
[----:B------:R-:W-:Y:S01]  /*0940*/  IMAD R77, R81, 0x10, R76 ;  /* 0x00000010514d7824 */ /* 0x000fe200078e024c */
[----:B------:R-:W-:Y:S01]  /*0950*/  SGXT R5, R10, 0x1 ;  /* 0x000000010a05781a */ /* 0x000fe20000000200 */
[----:B------:R-:W-:Y:S01]  /*0960*/  IMAD R8, R3, 0x4, R6 ;  /* 0x0000000403087824 */ /* 0x000fe200078e0206 */
[----:B------:R-:W-:Y:S01]  /*0970*/  LOP3.LUT R7, R7, 0x30, R108, 0x78, !PT ;  /* 0x0000003007077812 */ /* 0x000fe200078e786c */
[----:B------:R-:W-:Y:S01]  /*0980*/  IMAD R79, R81, 0x8, R77 ;  /* 0x00000008514f7824 */ /* 0x000fe200078e024d */
[----:B------:R-:W-:Y:S01]  /*0990*/  LOP3.LUT R90, R90, 0xa0, R5, 0xf8, !PT ;  /* 0x000000a05a5a7812 */ /* 0x000fe200078ef805 */
[----:B------:R-:W-:Y:S01]  /*09a0*/  IMAD R10, R3, 0x4, R8 ;  /* 0x00000004030a7824 */ /* 0x000fe200078e0208 */
[----:B------:R-:W-:Y:S01]  /*09b0*/  LOP3.LUT R4, R5, 0x90, RZ, 0xc0, !PT ;  /* 0x0000009005047812 */ /* 0x000fe200078ec0ff */
[----:B------:R-:W-:Y:S01]  /*09c0*/  IMAD R5, R111, UR4, RZ ;  /* 0x000000046f057c24 */ /* 0x000fe2000f8e02ff */
[----:B------:R-:W-:Y:S01]  /*09d0*/  IADD3 R98, R7, UR7, R98 ;  /* 0x0000000707627c10 */ /* 0x000fe2000fffe062 */
[C---:B------:R-:W-:Y:S01]  /*09e0*/  IMAD R12, R3.reuse, 0x4, R10 ;  /* 0x00000004030c7824 */ /* 0x040fe200078e020a */
[----:B------:R-:W-:Y:S01]  /*09f0*/  ULDC.64 UR4, c[0x0][0x260] ;  /* 0x0000980000047ab9 */ /* 0x000fe20000000a00 */
[----:B------:R-:W-:Y:S01]  /*0a00*/  LOP3.LUT R92, R106, 0x60, RZ, 0xc0, !PT ;  /* 0x000000606a5c7812 */ /* 0x000fe200078ec0ff */
[----:B------:R-:W-:Y:S01]  /*0a10*/  UIMAD UR4, UR8, UR4, URZ ;  /* 0x00000004080472a4 */ /* 0x000fe2000f8e023f */
[----:B------:R-:W-:Y:S01]  /*0a20*/  IMAD R14, R3, 0x4, R12 ;  /* 0x00000004030e7824 */ /* 0x000fe200078e020c */
[----:B------:R-:W-:Y:S01]  /*0a30*/  IADD3 R13, P0, P2, R5, UR12, R2 ;  /* 0x0000000c050d7c10 */ /* 0x000fe2000fa1e002 */
[----:B------:R-:W-:Y:S01]  /*0a40*/  IMAD R81, R81, 0x8, R79 ;  /* 0x0000000851517824 */ /* 0x000fe200078e024f */
[----:B------:R-:W-:Y:S01]  /*0a50*/  SHF.R.S32.HI R7, RZ, 0x1f, R5 ;  /* 0x0000001fff077819 */ /* 0x000fe20000011405 */
[----:B------:R-:W-:Y:S01]  /*0a60*/  IMAD R18, R3, 0x4, R14 ;  /* 0x0000000403127824 */ /* 0x000fe200078e020e */
[----:B------:R-:W-:Y:S01]  /*0a70*/  SHF.R.S32.HI R2, RZ, 0x1f, R2 ;  /* 0x0000001fff027819 */ /* 0x000fe20000011402 */
[----:B------:R-:W-:Y:S01]  /*0a80*/  IMAD R5, R0, UR5, RZ ;  /* 0x0000000500057c24 */ /* 0x000fe2000f8e02ff */
[----:B------:R-:W-:Y:S01]  /*0a90*/  LOP3.LUT R11, R11, 0x10, R108, 0x78, !PT ;  /* 0x000000100b0b7812 */ /* 0x000fe200078e786c */
[----:B------:R-:W-:Y:S01]  /*0aa0*/  IMAD R20, R3, 0x4, R18 ;  /* 0x0000000403147824 */ /* 0x000fe200078e0212 */
[----:B------:R-:W-:Y:S01]  /*0ab0*/  IADD3.X R21, R7, UR13, R2, P0, P2 ;  /* 0x0000000d07157c10 */ /* 0x000fe200087e4402 */
[----:B------:R-:W-:Y:S01]  /*0ac0*/  USHF.R.S32.HI UR5, URZ, 0x1f, UR4 ;  /* 0x0000001f3f057899 */ /* 0x000fe20008011404 */
[----:B------:R-:W-:Y:S01]  /*0ad0*/  LOP3.LUT R4, R4, 0x10, R85, 0x78, !PT ;  /* 0x0000001004047812 */ /* 0x000fe200078e7855 */
[----:B------:R-:W-:Y:S01]  /*0ae0*/  IMAD R19, R3, 0x4, R20 ;  /* 0x0000000403137824 */ /* 0x000fe200078e0214 */
[----:B------:R-:W-:-:S02]  /*0af0*/  IADD3 R3, P5, R10, R13, RZ ;  /* 0x0000000d0a037210 */ /* 0x000fc40007fbe0ff */
[----:B------:R-:W-:Y:S02]  /*0b00*/  CS2R R44, SRZ ;  /* 0x00000000002c7805 */ /* 0x000fe4000001ff00 */
[----:B------:R-:W-:Y:S02]  /*0b10*/  IADD3 R92, R11, UR7, R92 ;  /* 0x000000070b5c7c10 */ /* 0x000fe4000fffe05c */
[----:B------:R-:W-:Y:S02]  /*0b20*/  CS2R R46, SRZ ;  /* 0x00000000002e7805 */ /* 0x000fe4000001ff00 */
[----:B------:R-:W-:Y:S02]  /*0b30*/  IADD3 R0, P3, R6, R13, RZ ;  /* 0x0000000d06007210 */ /* 0x000fe40007f7e0ff */
[----:B------:R-:W-:Y:S02]  /*0b40*/  CS2R R40, SRZ ;  /* 0x0000000000287805 */ /* 0x000fe4000001ff00 */
[----:B------:R-:W-:-:S02]  /*0b50*/  LEA.HI.X.SX32 R7, R10, R21, 0x1, P5 ;  /* 0x000000150a077211 */ /* 0x000fc400028f0eff */
[----:B------:R-:W-:Y:S02]  /*0b60*/  CS2R R42, SRZ ;  /* 0x00000000002a7805 */ /* 0x000fe4000001ff00 */
[----:B------:R-:W-:Y:S01]  /*0b70*/  LOP3.LUT R97, R9, R4, RZ, 0xfc, !PT ;  /* 0x0000000409617212 */ /* 0x000fe200078efcff */
[----:B------:R-:W-:Y:S01]  /*0b80*/  UMOV UR6, URZ ;  /* 0x0000003f00067c82 */ /* 0x000fe20008000000 */
[-C--:B------:R-:W-:Y:S01]  /*0b90*/  IADD3 R2, P4, R8, R13.reuse, RZ ;  /* 0x0000000d08027210 */ /* 0x080fe20007f9e0ff */
[----:B------:R-:W-:Y:S01]  /*0ba0*/  ULDC UR12, c[0x0][0x238] ;  /* 0x00008e00000c7ab9 */ /* 0x000fe20000000800 */
[-C--:B------:R-:W-:Y:S01]  /*0bb0*/  IADD3 R11, P5, R20, R13.reuse, RZ ;  /* 0x0000000d140b7210 */ /* 0x080fe20007fbe0ff */
[----:B------:R-:W-:Y:S01]  /*0bc0*/  ULDC UR13, c[0x0][0x264] ;  /* 0x00009900000d7ab9 */ /* 0x000fe20000000800 */
[----:B--2---:R-:W-:Y:S01]  /*0bd0*/  IADD3 R82, P0, P2, R5, UR4, R16 ;  /* 0x0000000405527c10 */ /* 0x004fe2000fa1e010 */
[----:B------:R-:W-:Y:S01]  /*0be0*/  UMOV UR4, URZ ;  /* 0x0000003f00047c82 */ /* 0x000fe20008000000 */
[----:B------:R-:W-:Y:S01]  /*0bf0*/  SHF.R.S32.HI R22, RZ, 0x1f, R5 ;  /* 0x0000001fff167819 */ /* 0x000fe20000011405 */
[----:B------:R-:W-:Y:S01]  /*0c00*/  ULDC UR14, c[0x0][0x254] ;  /* 0x00009500000e7ab9 */ /* 0x000fe20000000800 */
[----:B------:R-:W-:-:S02]  /*0c10*/  IADD3 R4, P6, R12, R13, RZ ;  /* 0x0000000d0c047210 */ /* 0x000fc40007fde0ff */
[-C--:B------:R-:W-:Y:S02]  /*0c20*/  LEA.HI.X.SX32 R5, R6, R21.reuse, 0x1, P3 ;  /* 0x0000001506057211 */ /* 0x080fe400018f0eff */
[----:B------:R-:W-:Y:S02]  /*0c30*/  LEA.HI.X.SX32 R6, R8, R21, 0x1, P4 ;  /* 0x0000001508067211 */ /* 0x000fe400020f0eff */
[----:B------:R-:W-:Y:S02]  /*0c40*/  IADD3 R9, P3, R14, R13, RZ ;  /* 0x0000000d0e097210 */ /* 0x000fe40007f7e0ff */
[-C--:B------:R-:W-:Y:S02]  /*0c50*/  LEA.HI.X.SX32 R15, R20, R21.reuse, 0x1, P5 ;  /* 0x00000015140f7211 */ /* 0x080fe400028f0eff */
[----:B------:R-:W-:Y:S02]  /*0c60*/  LEA.HI.X.SX32 R8, R12, R21, 0x1, P6 ;  /* 0x000000150c087211 */ /* 0x000fe400030f0eff */
[----:B------:R-:W-:-:S02]  /*0c70*/  IADD3 R10, P4, R18, R13, RZ ;  /* 0x0000000d120a7210 */ /* 0x000fc40007f9e0ff */
[----:B------:R-:W-:Y:S01]  /*0c80*/  IADD3.X R22, R22, UR5, R17, P0, P2 ;  /* 0x0000000516167c10 */ /* 0x000fe200087e4411 */
[----:B------:R-:W-:Y:S01]  /*0c90*/  UMOV UR5, URZ ;  /* 0x0000003f00057c82 */ /* 0x000fe20008000000 */
[----:B------:R-:W-:Y:S02]  /*0ca0*/  SHF.R.S32.HI R20, RZ, 0x7, R85 ;  /* 0x00000007ff147819 */ /* 0x000fe40000011455 */
[----:B------:R-:W-:Y:S02]  /*0cb0*/  IADD3 R12, P6, R19, R13, RZ ;  /* 0x0000000d130c7210 */ /* 0x000fe40007fde0ff */
[----:B------:R-:W-:Y:S02]  /*0cc0*/  IADD3 R17, P0, R72, R82, RZ ;  /* 0x0000005248117210 */ /* 0x000fe40007f1e0ff */
[-C--:B------:R-:W-:Y:S02]  /*0cd0*/  LEA.HI.X.SX32 R13, R14, R21.reuse, 0x1, P3 ;  /* 0x000000150e0d7211 */ /* 0x080fe400018f0eff */
[----:B------:R-:W-:-:S02]  /*0ce0*/  LEA.HI.X.SX32 R14, R18, R21, 0x1, P4 ;  /* 0x00000015120e7211 */ /* 0x000fc400020f0eff */
[----:B------:R-:W-:Y:S02]  /*0cf0*/  SGXT R20, R20, 0x1 ;  /* 0x000000011414781a */ /* 0x000fe40000000200 */
[----:B------:R-:W-:Y:S02]  /*0d00*/  LEA.HI.X.SX32 R16, R19, R21, 0x1, P6 ;  /* 0x0000001513107211 */ /* 0x000fe400030f0eff */
[----:B------:R-:W-:Y:S02]  /*0d10*/  IADD3 R18, P2, R73, R82, RZ ;  /* 0x0000005249127210 */ /* 0x000fe40007f5e0ff */
[----:B------:R-:W-:Y:S02]  /*0d20*/  LEA.HI.X.SX32 R72, R72, R22, 0x1, P0 ;  /* 0x0000001648487211 */ /* 0x000fe400000f0eff */
[-C--:B------:R-:W-:Y:S02]  /*0d30*/  IADD3 R19, P3, R74, R82.reuse, RZ ;  /* 0x000000524a137210 */ /* 0x080fe40007f7e0ff */
[----:B------:R-:W-:-:S02]  /*0d40*/  IADD3 R75, P0, R76, R82, RZ ;  /* 0x000000524c4b7210 */ /* 0x000fc40007f1e0ff */
[----:B------:R-:W-:Y:S02]  /*0d50*/  IADD3 R84, P4, R83, R82, RZ ;  /* 0x0000005253547210 */ /* 0x000fe40007f9e0ff */
[----:B------:R-:W-:Y:S02]  /*0d60*/  SHF.R.U32.HI R21, RZ, 0x3, R93 ;  /* 0x00000003ff157819 */ /* 0x000fe4000001165d */
[----:B------:R-:W-:Y:S02]  /*0d70*/  LOP3.LUT R20, R20, 0x90, RZ, 0xc0, !PT ;  /* 0x0000009014147812 */ /* 0x000fe400078ec0ff */
[-C--:B------:R-:W-:Y:S02]  /*0d80*/  LEA.HI.X.SX32 R73, R73, R22.reuse, 0x1, P2 ;  /* 0x0000001649497211 */ /* 0x080fe400010f0eff */
[----:B------:R-:W-:Y:S02]  /*0d90*/  LEA.HI.X.SX32 R74, R74, R22, 0x1, P3 ;  /* 0x000000164a4a7211 */ /* 0x000fe400018f0eff */
[----:B------:R-:W-:-:S02]  /*0da0*/  IADD3 R78, P2, R77, R82, RZ ;  /* 0x000000524d4e7210 */ /* 0x000fc40007f5e0ff */
[-C--:B------:R-:W-:Y:S02]  /*0db0*/  LEA.HI.X.SX32 R76, R76, R22.reuse, 0x1, P0 ;  /* 0x000000164c4c7211 */ /* 0x080fe400000f0eff */
[----:B------:R-:W-:Y:S02]  /*0dc0*/  LEA.HI.X.SX32 R83, R83, R22, 0x1, P4 ;  /* 0x0000001653537211 */ /* 0x000fe400020f0eff */
[----:B------:R-:W-:Y:S02]  /*0dd0*/  IADD3 R80, P3, R79, R82, RZ ;  /* 0x000000524f507210 */ /* 0x000fe40007f7e0ff */
[----:B------:R-:W-:Y:S02]  /*0de0*/  LOP3.LUT P0, RZ, R85, 0x3, RZ, 0xc0, !PT ;  /* 0x0000000355ff7812 */ /* 0x000fe4000780c0ff */
[----:B------:R-:W-:Y:S02]  /*0df0*/  LEA R95, R107, UR7, 0x2 ;  /* 0x000000076b5f7c11 */ /* 0x000fe4000f8e10ff */
[----:B------:R-:W-:-:S02]  /*0e00*/  LOP3.LUT R94, R21, 0xc, RZ, 0xc0, !PT ;  /* 0x0000000c155e7812 */ /* 0x000fc400078ec0ff */
[----:B------:R-:W-:Y:S02]  /*0e10*/  IADD3 R82, P4, R81, R82, RZ ;  /* 0x0000005251527210 */ /* 0x000fe40007f9e0ff */
[----:B------:R-:W-:Y:S01]  /*0e20*/  LOP3.LUT R100, R20, 0x7f, R85, 0x78, !PT ;  /* 0x0000007f14647812 */ /* 0x000fe200078e7855 */
[----:B------:R-:W-:Y:S01]  /*0e30*/  IMAD.IADD R94, R95, 0x1, R94 ;  /* 0x000000015f5e7824 */ /* 0x000fe200078e025e */
[-C--:B------:R-:W-:Y:S02]  /*0e40*/  LEA.HI.X.SX32 R77, R77, R22.reuse, 0x1, P2 ;  /* 0x000000164d4d7211 */ /* 0x080fe400010f0eff */
[C---:B------:R-:W-:Y:S02]  /*0e50*/  ISETP.GE.U32.AND P2, PT, R93.reuse, 0x80, PT ;  /* 0x000000805d00780c */ /* 0x040fe40003f46070 */
[----:B------:R-:W-:Y:S02]  /*0e60*/  ISETP.LT.U32.AND P0, PT, R93, 0x80, !P0 ;  /* 0x000000805d00780c */ /* 0x000fe40004701070 */
[----:B------:R-:W-:-:S02]  /*0e70*/  LEA.HI.X.SX32 R79, R79, R22, 0x1, P3 ;  /* 0x000000164f4f7211 */ /* 0x000fc400018f0eff */
[----:B------:R-:W-:Y:S02]  /*0e80*/  LEA.HI.X.SX32 R81, R81, R22, 0x1, P4 ;  /* 0x0000001651517211 */ /* 0x000fe400020f0eff */
[----:B------:R-:W-:Y:S02]  /*0e90*/  LEA R93, R93, UR7, 0x2 ;  /* 0x000000075d5d7c11 */ /* 0x000fe4000f8e10ff */
[----:B------:R-:W-:Y:S02]  /*0ea0*/  MOV R119, 0xff800000 ;  /* 0xff80000000777802 */ /* 0x000fe40000000f00 */
[----:B------:R-:W-:Y:S02]  /*0eb0*/  LOP3.LUT R89, R90, 0x20, RZ, 0x3c, !PT ;  /* 0x000000205a597812 */ /* 0x000fe400078e3cff */
[----:B------:R-:W-:Y:S02]  /*0ec0*/  LOP3.LUT R99, R100, 0x20, RZ, 0x3c, !PT ;  /* 0x0000002064637812 */ /* 0x000fe400078e3cff */
[----:B------:R-:W-:-:S07]  /*0ed0*/  LOP3.LUT R96, R97, 0x20, RZ, 0x3c, !PT ;  /* 0x0000002061607812 */ /* 0x000fce00078e3cff */
.L_x_1:
[----:B------:R-:W-:Y:S02]  /*0ee0*/  USHF.R.S32.HI UR9, URZ, 0x1f, UR4 ;  /* 0x0000001f3f097899 */ /* 0x000fe40008011404 */
[----:B------:R-:W-:Y:S02]  /*0ef0*/  IADD3 R20, P3, R0, UR4, RZ ;  /* 0x0000000400147c10 */ /* 0x000fe4000ff7e0ff */
[----:B------:R-:W-:Y:S02]  /*0f00*/  IADD3 R32, P4, R2, UR4, RZ ;  /* 0x0000000402207c10 */ /* 0x000fe4000ff9e0ff */
[----:B------:R-:W-:Y:S02]  /*0f10*/  IADD3.X R21, R5, UR9, RZ, P3, !PT ;  /* 0x0000000905157c10 */ /* 0x000fe40009ffe4ff */
[----:B------:R-:W-:Y:S02]  /*0f20*/  IADD3 R30, P3, R3, UR4, RZ ;  /* 0x00000004031e7c10 */ /* 0x000fe4000ff7e0ff */
[----:B------:R-:W-:Y:S01]  /*0f30*/  IADD3.X R33, R6, UR9, RZ, P4, !PT ;  /* 0x0000000906217c10 */ /* 0x000fe2000a7fe4ff */
[----:B------:R0:W2:Y:S01]  /*0f40*/  LDG.E.U8 R35, desc[UR10][R20.64] ;  /* 0x0000000a14237981 */ /* 0x0000a2000c1e1100 */
[----:B------:R-:W-:-:S02]  /*0f50*/  IADD3.X R31, R7, UR9, RZ, P3, !PT ;  /* 0x00000009071f7c10 */ /* 0x000fc40009ffe4ff */
[----:B------:R-:W-:Y:S01]  /*0f60*/  IADD3 R28, P4, R4, UR4, RZ ;  /* 0x00000004041c7c10 */ /* 0x000fe2000ff9e0ff */
[----:B------:R-:W3:Y:S01]  /*0f70*/  LDG.E.U8 R36, desc[UR10][R32.64] ;  /* 0x0000000a20247981 */ /* 0x000ee2000c1e1100 */
[----:B------:R-:W-:Y:S02]  /*0f80*/  IADD3 R26, P3, R9, UR4, RZ ;  /* 0x00000004091a7c10 */ /* 0x000fe4000ff7e0ff */
[----:B------:R-:W-:Y:S01]  /*0f90*/  IADD3.X R29, R8, UR9, RZ, P4, !PT ;  /* 0x00000009081d7c10 */ /* 0x000fe2000a7fe4ff */
[----:B------:R-:W4:Y:S01]  /*0fa0*/  LDG.E.U8 R31, desc[UR10][R30.64] ;  /* 0x0000000a1e1f7981 */ /* 0x000f22000c1e1100 */
[----:B------:R-:W-:Y:S02]  /*0fb0*/  IADD3 R22, P5, R11, UR4, RZ ;  /* 0x000000040b167c10 */ /* 0x000fe4000ffbe0ff */
[----:B------:R-:W-:Y:S01]  /*0fc0*/  IADD3.X R27, R13, UR9, RZ, P3, !PT ;  /* 0x000000090d1b7c10 */ /* 0x000fe20009ffe4ff */
[----:B------:R-:W5:Y:S01]  /*0fd0*/  LDG.E.U8 R38, desc[UR10][R28.64] ;  /* 0x0000000a1c267981 */ /* 0x000f62000c1e1100 */
[----:B------:R-:W-:-:S02]  /*0fe0*/  IADD3 R24, P4, R10, UR4, RZ ;  /* 0x000000040a187c10 */ /* 0x000fc4000ff9e0ff */
[----:B0-----:R-:W-:Y:S02]  /*0ff0*/  IADD3 R20, P3, R12, UR4, RZ ;  /* 0x000000040c147c10 */ /* 0x001fe4000ff7e0ff */
[----:B------:R-:W-:Y:S01]  /*1000*/  IADD3.X R23, R15, UR9, RZ, P5, !PT ;  /* 0x000000090f177c10 */ /* 0x000fe2000affe4ff */
[----:B------:R-:W3:Y:S01]  /*1010*/  LDG.E.U8 R27, desc[UR10][R26.64] ;  /* 0x0000000a1a1b7981 */ /* 0x000ee2000c1e1100 */
[----:B------:R-:W-:Y:S02]  /*1020*/  IADD3.X R25, R14, UR9, RZ, P4, !PT ;  /* 0x000000090e197c10 */ /* 0x000fe4000a7fe4ff */
[----:B------:R-:W-:Y:S01]  /*1030*/  IADD3.X R21, R16, UR9, RZ, P3, !PT ;  /* 0x0000000910157c10 */ /* 0x000fe20009ffe4ff */
[----:B------:R-:W5:Y:S04]  /*1040*/  LDG.E.U8 R37, desc[UR10][R22.64] ;  /* 0x0000000a16257981 */ /* 0x000f68000c1e1100 */
[----:B------:R-:W5:Y:S04]  /*1050*/  LDG.E.U8 R50, desc[UR10][R24.64] ;  /* 0x0000000a18327981 */ /* 0x000f68000c1e1100 */
[----:B------:R-:W5:Y:S01]  /*1060*/  LDG.E.U8 R52, desc[UR10][R20.64] ;  /* 0x0000000a14347981 */ /* 0x000f62000c1e1100 */
[----:B------:R-:W-:Y:S06]  /*1070*/  BAR.SYNC.DEFER_BLOCKING 0x0 ;  /* 0x0000000000007b1d */ /* 0x000fec0000010000 */
[----:B--2---:R-:W-:Y:S04]  /*1080*/  STS.U8 [R100+UR7+0x1000], R35 ;  /* 0x0010002364007988 */ /* 0x004fe80008000007 */
[----:B----4-:R-:W-:Y:S04]  /*1090*/  STS.U8 [R100+UR7+0x1200], R31 ;  /* 0x0012001f64007988 */ /* 0x010fe80008000007 */
[----:B---3--:R-:W-:Y:S04]  /*10a0*/  STS.U8 [R100+UR7+0x1400], R27 ;  /* 0x0014001b64007988 */ /* 0x008fe80008000007 */
[----:B-----5:R-:W-:Y:S04]  /*10b0*/  STS.U8 [R100+UR7+0x1600], R37 ;  /* 0x0016002564007988 */ /* 0x020fe80008000007 */
[----:B------:R-:W-:Y:S04]  /*10c0*/  STS.U8 [R99+UR7+0x1100], R36 ;  /* 0x0011002463007988 */ /* 0x000fe80008000007 */
[----:B------:R-:W-:Y:S04]  /*10d0*/  STS.U8 [R99+UR7+0x1300], R38 ;  /* 0x0013002663007988 */ /* 0x000fe80008000007 */
[----:B------:R-:W-:Y:S04]  /*10e0*/  STS.U8 [R99+UR7+0x1500], R50 ;  /* 0x0015003263007988 */ /* 0x000fe80008000007 */
[----:B------:R-:W-:Y:S01]  /*10f0*/  STS.U8 [R99+UR7+0x1700], R52 ;  /* 0x0017003463007988 */ /* 0x000fe20008000007 */
[----:B------:R-:W-:Y:S06]  /*1100*/  BAR.SYNC.DEFER_BLOCKING 0x0 ;  /* 0x0000000000007b1d */ /* 0x000fec0000010000 */
[----:B------:R-:W0:Y:S04]  /*1110*/  LDSM.16.M88.4 R20, [R98+0x1000] ;  /* 0x001000006214783b */ /* 0x000e280000000200 */
[----:B------:R-:W1:Y:S04]  /*1120*/  LDSM.16.MT88.4 R68, [R97+UR7] ;  /* 0x000000076144783b */ /* 0x000e680008004200 */
[----:B------:R-:W2:Y:S04]  /*1130*/  LDSM.16.MT88.4 R32, [R97+UR7+0x400] ;  /* 0x000400076120783b */ /* 0x000ea80008004200 */
[----:B------:R-:W3:Y:S04]  /*1140*/  LDSM.16.MT88.4 R28, [R96+UR7] ;  /* 0x00000007601c783b */ /* 0x000ee80008004200 */
[----:B------:R-:W4:Y:S04]  /*1150*/  LDSM.16.MT88.4 R24, [R96+UR7+0x400] ;  /* 0x000400076018783b */ /* 0x000f280008004200 */
[----:B------:R-:W5:Y:S04]  /*1160*/  LDSM.16.MT88.4 R56, [R97+UR7+0x800] ;  /* 0x000800076138783b */ /* 0x000f680008004200 */
[----:B------:R-:W-:Y:S04]  /*1170*/  LDSM.16.MT88.4 R60, [R97+UR7+0xc00] ;  /* 0x000c0007613c783b */ /* 0x000fe80008004200 */
[----:B------:R-:W5:Y:S01]  /*1180*/  LDSM.16.MT88.4 R36, [R96+UR7+0x800] ;  /* 0x000800076024783b */ /* 0x000f620008004200 */
[----:B0-----:R-:W-:-:S02]  /*1190*/  F2FP.F16.E4M3.UNPACK_B R48, R20 ;  /* 0x00000014ff30723e */ /* 0x001fc400020006ff */
[----:B------:R-:W-:Y:S01]  /*11a0*/  F2FP.F16.E4M3.UNPACK_B R49, R21 ;  /* 0x00000015ff31723e */ /* 0x000fe200020006ff */
[----:B-1----:R-:W-:Y:S02]  /*11b0*/  IMAD.MOV.U32 R64, RZ, RZ, R68 ;  /* 0x000000ffff407224 */ /* 0x002fe400078e0044 */
[----:B------:R-:W-:Y:S02]  /*11c0*/  IMAD.MOV.U32 R65, RZ, RZ, R70 ;  /* 0x000000ffff417224 */ /* 0x000fe400078e0046 */
[----:B--2---:R-:W-:Y:S02]  /*11d0*/  IMAD.MOV.U32 R66, RZ, RZ, R32 ;  /* 0x000000ffff427224 */ /* 0x004fe400078e0020 */
[----:B------:R-:W-:Y:S02]  /*11e0*/  IMAD.MOV.U32 R67, RZ, RZ, R34 ;  /* 0x000000ffff437224 */ /* 0x000fe400078e0022 */
[----:B---3--:R-:W-:Y:S02]  /*11f0*/  IMAD.MOV.U32 R52, RZ, RZ, R28 ;  /* 0x000000ffff347224 */ /* 0x008fe400078e001c */
[----:B------:R-:W-:-:S02]  /*1200*/  IMAD.MOV.U32 R53, RZ, RZ, R30 ;  /* 0x000000ffff357224 */ /* 0x000fc400078e001e */
[----:B----4-:R-:W-:Y:S02]  /*1210*/  IMAD.MOV.U32 R54, RZ, RZ, R24 ;  /* 0x000000ffff367224 */ /* 0x010fe400078e0018 */
[----:B------:R-:W-:Y:S01]  /*1220*/  IMAD.MOV.U32 R55, RZ, RZ, R26 ;  /* 0x000000ffff377224 */ /* 0x000fe200078e001a */
[-C--:B------:R-:W-:Y:S06]  /*1230*/  HMMA.16816.F32 R64, R64, R48.reuse, RZ ;  /* 0x000000304040723c */ /* 0x080fec00000018ff */
[----:B------:R-:W-:Y:S01]  /*1240*/  HMMA.16816.F32 R52, R52, R48, RZ ;  /* 0x000000303434723c */ /* 0x000fe200000018ff */
[----:B------:R-:W0:Y:S01]  /*1250*/  LDSM.16.MT88.4 R48, [R96+UR7+0xc00] ;  /* 0x000c00076030783b */ /* 0x000e220008004200 */
[----:B------:R-:W-:-:S02]  /*1260*/  IMAD.MOV.U32 R68, RZ, RZ, R69 ;  /* 0x000000ffff447224 */ /* 0x000fc400078e0045 */
[----:B------:R-:W-:Y:S01]  /*1270*/  IMAD.MOV.U32 R28, RZ, RZ, R29 ;  /* 0x000000ffff1c7224 */ /* 0x000fe200078e001d */
[----:B------:R-:W-:Y:S01]  /*1280*/  F2FP.F16.E4M3.UNPACK_B R20, R20.H1 ;  /* 0x00000014ff14723e */ /* 0x000fe200030006ff */
[----:B------:R-:W-:Y:S01]  /*1290*/  IMAD.MOV.U32 R69, RZ, RZ, R71 ;  /* 0x000000ffff457224 */ /* 0x000fe200078e0047 */
[----:B------:R-:W-:Y:S01]  /*12a0*/  F2FP.F16.E4M3.UNPACK_B R21, R21.H1 ;  /* 0x00000015ff15723e */ /* 0x000fe200030006ff */
[----:B------:R-:W-:Y:S02]  /*12b0*/  IMAD.MOV.U32 R29, RZ, RZ, R31 ;  /* 0x000000ffff1d7224 */ /* 0x000fe400078e001f */
[----:B------:R-:W-:Y:S02]  /*12c0*/  IMAD.MOV.U32 R70, RZ, RZ, R33 ;  /* 0x000000ffff467224 */ /* 0x000fe400078e0021 */
[----:B------:R-:W-:Y:S02]  /*12d0*/  IMAD.MOV.U32 R71, RZ, RZ, R35 ;  /* 0x000000ffff477224 */ /* 0x000fe400078e0023 */
[----:B------:R-:W-:-:S02]  /*12e0*/  IMAD.MOV.U32 R30, RZ, RZ, R25 ;  /* 0x000000ffff1e7224 */ /* 0x000fc400078e0019 */
[----:B------:R-:W-:-:S03]  /*12f0*/  IMAD.MOV.U32 R31, RZ, RZ, R27 ;  /* 0x000000ffff1f7224 */ /* 0x000fc600078e001b */
[-C--:B------:R-:W-:Y:S06]  /*1300*/  HMMA.16816.F32 R64, R68, R20.reuse, R64 ;  /* 0x000000144440723c */ /* 0x080fec0000001840 */
[----:B------:R-:W-:Y:S01]  /*1310*/  HMMA.16816.F32 R28, R28, R20, R52 ;  /* 0x000000141c1c723c */ /* 0x000fe20000001834 */
[----:B-----5:R-:W-:Y:S01]  /*1320*/  IMAD.MOV.U32 R24, RZ, RZ, R56 ;  /* 0x000000ffff187224 */ /* 0x020fe200078e0038 */
[----:B------:R-:W-:Y:S01]  /*1330*/  MOV R32, R36 ;  /* 0x0000002400207202 */ /* 0x000fe20000000f00 */
[----:B------:R-:W-:Y:S01]  /*1340*/  IMAD.MOV.U32 R25, RZ, RZ, R58 ;  /* 0x000000ffff197224 */ /* 0x000fe200078e003a */
[----:B------:R-:W-:Y:S01]  /*1350*/  BAR.SYNC.DEFER_BLOCKING 0x0 ;  /* 0x0000000000007b1d */ /* 0x000fe20000010000 */
[----:B------:R-:W-:-:S02]  /*1360*/  IMAD.MOV.U32 R26, RZ, RZ, R60 ;  /* 0x000000ffff1a7224 */ /* 0x000fc400078e003c */
[----:B------:R-:W-:Y:S01]  /*1370*/  F2FP.F16.E4M3.UNPACK_B R20, R22 ;  /* 0x00000016ff14723e */ /* 0x000fe200020006ff */
[----:B------:R-:W-:Y:S01]  /*1380*/  IMAD.MOV.U32 R27, RZ, RZ, R62 ;  /* 0x000000ffff1b7224 */ /* 0x000fe200078e003e */
[----:B------:R-:W-:Y:S01]  /*1390*/  F2FP.F16.E4M3.UNPACK_B R21, R23 ;  /* 0x00000017ff15723e */ /* 0x000fe200020006ff */
[----:B------:R-:W-:Y:S02]  /*13a0*/  IMAD.MOV.U32 R33, RZ, RZ, R38 ;  /* 0x000000ffff217224 */ /* 0x000fe400078e0026 */
[----:B0-----:R-:W-:Y:S02]  /*13b0*/  IMAD.MOV.U32 R34, RZ, RZ, R48 ;  /* 0x000000ffff227224 */ /* 0x001fe400078e0030 */
[----:B------:R-:W-:-:S04]  /*13c0*/  IMAD.MOV.U32 R35, RZ, RZ, R50 ;  /* 0x000000ffff237224 */ /* 0x000fc800078e0032 */
[-C--:B------:R-:W-:Y:S06]  /*13d0*/  HMMA.16816.F32 R24, R24, R20.reuse, R64 ;  /* 0x000000141818723c */ /* 0x080fec0000001840 */
[----:B------:R-:W-:Y:S01]  /*13e0*/  HMMA.16816.F32 R28, R32, R20, R28 ;  /* 0x00000014201c723c */ /* 0x000fe2000000181c */
[----:B------:R-:W-:Y:S01]  /*13f0*/  F2FP.F16.E4M3.UNPACK_B R52, R22.H1 ;  /* 0x00000016ff34723e */ /* 0x000fe200030006ff */
[----:B------:R-:W-:Y:S01]  /*1400*/  IMAD.MOV.U32 R22, RZ, RZ, R61 ;  /* 0x000000ffff167224 */ /* 0x000fe200078e003d */
[----:B------:R-:W-:Y:S01]  /*1410*/  F2FP.F16.E4M3.UNPACK_B R53, R23.H1 ;  /* 0x00000017ff35723e */ /* 0x000fe200030006ff */
[----:B------:R-:W-:-:S03]  /*1420*/  IMAD.MOV.U32 R23, RZ, RZ, R63 ;  /* 0x000000ffff177224 */ /* 0x000fc600078e003f */
[----:B------:R-:W-:Y:S02]  /*1430*/  IMAD.MOV.U32 R20, RZ, RZ, R57 ;  /* 0x000000ffff147224 */ /* 0x000fe400078e0039 */
[----:B------:R-:W-:Y:S02]  /*1440*/  IMAD.MOV.U32 R21, RZ, RZ, R59 ;  /* 0x000000ffff157224 */ /* 0x000fe400078e003b */
[----:B------:R-:W-:Y:S02]  /*1450*/  IMAD.MOV.U32 R32, RZ, RZ, R37 ;  /* 0x000000ffff207224 */ /* 0x000fe400078e0025 */
[----:B------:R-:W-:Y:S02]  /*1460*/  IMAD.MOV.U32 R33, RZ, RZ, R39 ;  /* 0x000000ffff217224 */ /* 0x000fe400078e0027 */
[----:B------:R-:W-:Y:S02]  /*1470*/  IMAD.MOV.U32 R34, RZ, RZ, R49 ;  /* 0x000000ffff227224 */ /* 0x000fe400078e0031 */
[----:B------:R-:W-:Y:S01]  /*1480*/  IMAD.MOV.U32 R35, RZ, RZ, R51 ;  /* 0x000000ffff237224 */ /* 0x000fe200078e0033 */
[-C--:B------:R-:W-:Y:S06]  /*1490*/  HMMA.16816.F32 R20, R20, R52.reuse, R24 ;  /* 0x000000341414723c */ /* 0x080fec0000001818 */
[----:B------:R-:W-:-:S15]  /*14a0*/  HMMA.16816.F32 R28, R32, R52, R28 ;  /* 0x00000034201c723c */ /* 0x000fde000000181c */
[----:B------:R-:W-:-:S03]  /*14b0*/  NOP ;  /* 0x0000000000007918 */ /* 0x000fc60000000000 */
[----:B------:R-:W-:Y:S01]  /*14c0*/  FMUL R24, R20, UR12 ;  /* 0x0000000c14187c20 */ /* 0x000fe20008400000 */
[----:B------:R-:W-:Y:S01]  /*14d0*/  FMUL R25, R21, UR12 ;  /* 0x0000000c15197c20 */ /* 0x000fe20008400000 */
[----:B------:R-:W-:Y:S01]  /*14e0*/  FMUL R26, R22, UR12 ;  /* 0x0000000c161a7c20 */ /* 0x000fe20008400000 */
[----:B------:R-:W-:-:S03]  /*14f0*/  FMUL R27, R23, UR12 ;  /* 0x0000000c171b7c20 */ /* 0x000fc60008400000 */
[----:B------:R-:W-:Y:S01]  /*1500*/  FMUL R32, R28, UR12 ;  /* 0x0000000c1c207c20 */ /* 0x000fe20008400000 */
[----:B------:R-:W-:Y:S01]  /*1510*/  FMUL R33, R29, UR12 ;  /* 0x0000000c1d217c20 */ /* 0x000fe20008400000 */
[----:B------:R-:W-:Y:S01]  /*1520*/  FMUL R34, R30, UR12 ;  /* 0x0000000c1e227c20 */ /* 0x000fe20008400000 */
[----:B------:R-:W-:Y:S01]  /*1530*/  FMUL R35, R31, UR12 ;  /* 0x0000000c1f237c20 */ /* 0x000fe20008400000 */
[----:B------:R-:W-:Y:S02]  /*1540*/  FMNMX R24, R24, R25, !PT ;  /* 0x0000001918187209 */ /* 0x000fe40007800000 */
[----:B------:R-:W-:Y:S02]  /*1550*/  FMNMX R26, R26, R27, !PT ;  /* 0x0000001b1a1a7209 */ /* 0x000fe40007800000 */
[----:B------:R-:W-:Y:S02]  /*1560*/  FMNMX R32, R32, R33, !PT ;  /* 0x0000002120207209 */ /* 0x000fe40007800000 */
[----:B------:R-:W-:Y:S01]  /*1570*/  FMNMX R34, R34, R35, !PT ;  /* 0x0000002322227209 */ /* 0x000fe20007800000 */
[----:B------:R-:W0:Y:S04]  /*1580*/  SHFL.BFLY PT, R25, R24, 0x2, 0x1f ;  /* 0x0c401f0018197f89 */ /* 0x000e2800000e0000 */
[----:B------:R-:W1:Y:S04]  /*1590*/  SHFL.BFLY PT, R27, R26, 0x2, 0x1f ;  /* 0x0c401f001a1b7f89 */ /* 0x000e6800000e0000 */
[----:B------:R-:W2:Y:S04]  /*15a0*/  SHFL.BFLY PT, R35, R32, 0x2, 0x1f ;  /* 0x0c401f0020237f89 */ /* 0x000ea800000e0000 */
[----:B------:R-:W3:Y:S01]  /*15b0*/  SHFL.BFLY PT, R39, R34, 0x2, 0x1f ;  /* 0x0c401f0022277f89 */ /* 0x000ee200000e0000 */
[----:B0-----:R-:W-:-:S02]  /*15c0*/  FMNMX R25, R24, R25, !PT ;  /* 0x0000001918197209 */ /* 0x001fc40007800000 */
[----:B-1----:R-:W-:Y:S02]  /*15d0*/  FMNMX R33, R26, R27, !PT ;  /* 0x0000001b1a217209 */ /* 0x002fe40007800000 */
[----:B--2---:R-:W-:Y:S02]  /*15e0*/  FMNMX R37, R32, R35, !PT ;  /* 0x0000002320257209 */ /* 0x004fe40007800000 */
[----:B---3--:R-:W-:Y:S01]  /*15f0*/  FMNMX R49, R34, R39, !PT ;  /* 0x0000002722317209 */ /* 0x008fe20007800000 */
        /* <DEDUP_REMOVED lines=8> */
[----:B------:R-:W-:Y:S04]  /*1680*/  @P0 STS [R94+0x1000], R27 ;  /* 0x0010001b5e000388 */ /* 0x000fe80000000800 */
[----:B------:R-:W-:Y:S04]  /*1690*/  @P0 STS [R94+0x1080], R35 ;  /* 0x001080235e000388 */ /* 0x000fe80000000800 */
[----:B------:R-:W-:Y:S04]  /*16a0*/  @P0 STS [R94+0x1100], R39 ;  /* 0x001100275e000388 */ /* 0x000fe80000000800 */
[----:B------:R-:W-:Y:S01]  /*16b0*/  @P0 STS [R94+0x1180], R51 ;  /* 0x001180335e000388 */ /* 0x000fe20000000800 */
[----:B------:R-:W-:Y:S06]  /*16c0*/  BAR.SYNC.DEFER_BLOCKING 0x0 ;  /* 0x0000000000007b1d */ /* 0x000fec0000010000 */
[----:B------:R-:W0:Y:S04]  /*16d0*/  @!P2 LDS R88, [R93+0x1000] ;  /* 0x001000005d58a984 */ /* 0x000e280000000800 */
[----:B0-----:R-:W0:Y:S02]  /*16e0*/  SHFL.BFLY PT, R25, R88, 0x2, 0x1f ;  /* 0x0c401f0058197f89 */ /* 0x001e2400000e0000 */
[----:B0-----:R-:W-:-:S05]  /*16f0*/  FMNMX R25, R88, R25, !PT ;  /* 0x0000001958197209 */ /* 0x001fca0007800000 */
[----:B------:R-:W0:Y:S02]  /*1700*/  SHFL.BFLY PT, R24, R25, 0x1, 0x1f ;  /* 0x0c201f0019187f89 */ /* 0x000e2400000e0000 */
[----:B0-----:R-:W-:-:S05]  /*1710*/  FMNMX R24, R25, R24, !PT ;  /* 0x0000001819187209 */ /* 0x001fca0007800000 */
[----:B------:R-:W-:Y:S01]  /*1720*/  @P0 STS [R93+0x1000], R24 ;  /* 0x001000185d000388 */ /* 0x000fe20000000800 */
[----:B------:R-:W-:Y:S06]  /*1730*/  BAR.SYNC.DEFER_BLOCKING 0x0 ;  /* 0x0000000000007b1d */ /* 0x000fec0000010000 */
[----:B------:R-:W0:Y:S04]  /*1740*/  LDS R56, [R95+0x1000] ;  /* 0x001000005f387984 */ /* 0x000e280000000800 */
[----:B------:R-:W1:Y:S04]  /*1750*/  LDS R57, [R95+0x1080] ;  /* 0x001080005f397984 */ /* 0x000e680000000800 */
[----:B------:R-:W2:Y:S04]  /*1760*/  LDS R58, [R95+0x1100] ;  /* 0x001100005f3a7984 */ /* 0x000ea80000000800 */
[----:B------:R-:W3:Y:S01]  /*1770*/  LDS R59, [R95+0x1180] ;  /* 0x001180005f3b7984 */ /* 0x000ee20000000800 */
[----:B0-----:R-:W-:-:S02]  /*1780*/  FMNMX R56, R56, R119, !PT ;  /* 0x0000007738387209 */ /* 0x001fc40007800000 */
[----:B-1----:R-:W-:Y:S02]  /*1790*/  FMNMX R57, R57, R118, !PT ;  /* 0x0000007639397209 */ /* 0x002fe40007800000 */
[----:B--2---:R-:W-:Y:S02]  /*17a0*/  FMNMX R58, R58, R117, !PT ;  /* 0x000000753a3a7209 */ /* 0x004fe40007800000 */
[----:B---3--:R-:W-:Y:S01]  /*17b0*/  FMNMX R59, R59, R116, !PT ;  /* 0x000000743b3b7209 */ /* 0x008fe20007800000 */
[--C-:B------:R-:W-:Y:S01]  /*17c0*/  FFMA R20, R20, UR12, -R56.reuse ;  /* 0x0000000c14147c23 */ /* 0x100fe20008000838 */
[----:B------:R-:W-:Y:S01]  /*17d0*/  FFMA R21, R21, UR12, -R56 ;  /* 0x0000000c15157c23 */ /* 0x000fe20008000838 */
[--C-:B------:R-:W-:Y:S01]  /*17e0*/  FFMA R22, R22, UR12, -R57.reuse ;  /* 0x0000000c16167c23 */ /* 0x100fe20008000839 */
[----:B------:R-:W-:Y:S01]  /*17f0*/  FFMA R23, R23, UR12, -R57 ;  /* 0x0000000c17177c23 */ /* 0x000fe20008000839 */
[--C-:B------:R-:W-:Y:S01]  /*1800*/  FFMA R28, R28, UR12, -R58.reuse ;  /* 0x0000000c1c1c7c23 */ /* 0x100fe2000800083a */
[----:B------:R-:W-:Y:S01]  /*1810*/  FFMA R29, R29, UR12, -R58 ;  /* 0x0000000c1d1d7c23 */ /* 0x000fe2000800083a */
[--C-:B------:R-:W-:Y:S01]  /*1820*/  FFMA R30, R30, UR12, -R59.reuse ;  /* 0x0000000c1e1e7c23 */ /* 0x100fe2000800083b */
[----:B------:R-:W-:Y:S01]  /*1830*/  FFMA R31, R31, UR12, -R59 ;  /* 0x0000000c1f1f7c23 */ /* 0x000fe2000800083b */
[----:B------:R-:W-:Y:S01]  /*1840*/  FMUL R20, R20, 1.4426950216293334961 ;  /* 0x3fb8aa3b14147820 */ /* 0x000fe20000400000 */
[----:B------:R-:W-:Y:S01]  /*1850*/  FMUL R21, R21, 1.4426950216293334961 ;  /* 0x3fb8aa3b15157820 */ /* 0x000fe20000400000 */
[----:B------:R-:W-:Y:S01]  /*1860*/  FMUL R22, R22, 1.4426950216293334961 ;  /* 0x3fb8aa3b16167820 */ /* 0x000fe20000400000 */
[----:B------:R-:W-:Y:S01]  /*1870*/  FMUL R23, R23, 1.4426950216293334961 ;  /* 0x3fb8aa3b17177820 */ /* 0x000fe20000400000 */
[----:B------:R-:W-:Y:S01]  /*1880*/  FMUL R28, R28, 1.4426950216293334961 ;  /* 0x3fb8aa3b1c1c7820 */ /* 0x000fe20000400000 */
[----:B------:R-:W-:Y:S01]  /*1890*/  FMUL R29, R29, 1.4426950216293334961 ;  /* 0x3fb8aa3b1d1d7820 */ /* 0x000fe20000400000 */
[----:B------:R-:W-:Y:S01]  /*18a0*/  FMUL R30, R30, 1.4426950216293334961 ;  /* 0x3fb8aa3b1e1e7820 */ /* 0x000fe20000400000 */
[----:B------:R-:W-:Y:S01]  /*18b0*/  FMUL R31, R31, 1.4426950216293334961 ;  /* 0x3fb8aa3b1f1f7820 */ /* 0x000fe20000400000 */
[----:B------:R-:W-:Y:S08]  /*18c0*/  MUFU.EX2 R34, R20 ;  /* 0x0000001400227308 */ /* 0x000ff00000000800 */
[----:B------:R-:W0:Y:S08]  /*18d0*/  MUFU.EX2 R35, R21 ;  /* 0x0000001500237308 */ /* 0x000e300000000800 */
[----:B------:R-:W-:Y:S08]  /*18e0*/  MUFU.EX2 R36, R22 ;  /* 0x0000001600247308 */ /* 0x000ff00000000800 */
[----:B------:R-:W1:Y:S08]  /*18f0*/  MUFU.EX2 R37, R23 ;  /* 0x0000001700257308 */ /* 0x000e700000000800 */
[----:B------:R-:W-:Y:S08]  /*1900*/  MUFU.EX2 R38, R28 ;  /* 0x0000001c00267308 */ /* 0x000ff00000000800 */
[----:B------:R-:W2:Y:S08]  /*1910*/  MUFU.EX2 R39, R29 ;  /* 0x0000001d00277308 */ /* 0x000eb00000000800 */
[----:B------:R-:W-:Y:S08]  /*1920*/  MUFU.EX2 R48, R30 ;  /* 0x0000001e00307308 */ /* 0x000ff00000000800 */
[----:B------:R-:W3:Y:S01]  /*1930*/  MUFU.EX2 R49, R31 ;  /* 0x0000001f00317308 */ /* 0x000ee20000000800 */
[----:B0-----:R-:W-:Y:S01]  /*1940*/  FADD R20, R34, R35 ;  /* 0x0000002322147221 */ /* 0x001fe20000000000 */
[----:B-1----:R-:W-:Y:S01]  /*1950*/  FADD R21, R36, R37 ;  /* 0x0000002524157221 */ /* 0x002fe20000000000 */
[----:B--2---:R-:W-:-:S03]  /*1960*/  FADD R22, R38, R39 ;  /* 0x0000002726167221 */ /* 0x004fc60000000000 */
[----:B------:R-:W0:Y:S04]  /*1970*/  SHFL.BFLY PT, R25, R20, 0x2, 0x1f ;  /* 0x0c401f0014197f89 */ /* 0x000e2800000e0000 */
[----:B------:R-:W1:Y:S01]  /*1980*/  SHFL.BFLY PT, R24, R21, 0x2, 0x1f ;  /* 0x0c401f0015187f89 */ /* 0x000e6200000e0000 */
[----:B---3--:R-:W-:-:S03]  /*1990*/  FADD R23, R48, R49 ;  /* 0x0000003130177221 */ /* 0x008fc60000000000 */
[----:B------:R-:W2:Y:S04]  /*19a0*/  SHFL.BFLY PT, R27, R22, 0x2, 0x1f ;  /* 0x0c401f00161b7f89 */ /* 0x000ea800000e0000 */
[----:B------:R-:W3:Y:S01]  /*19b0*/  SHFL.BFLY PT, R32, R23, 0x2, 0x1f ;  /* 0x0c401f0017207f89 */ /* 0x000ee200000e0000 */
[----:B0-----:R-:W-:Y:S01]  /*19c0*/  FADD R25, R20, R25 ;  /* 0x0000001914197221 */ /* 0x001fe20000000000 */
[----:B-1----:R-:W-:-:S04]  /*19d0*/  FADD R26, R21, R24 ;  /* 0x00000018151a7221 */ /* 0x002fc80000000000 */
[----:B------:R-:W0:Y:S01]  /*19e0*/  SHFL.BFLY PT, R24, R25, 0x1, 0x1f ;  /* 0x0c201f0019187f89 */ /* 0x000e2200000e0000 */
[----:B--2---:R-:W-:Y:S01]  /*19f0*/  FADD R28, R22, R27 ;  /* 0x0000001b161c7221 */ /* 0x004fe20000000000 */
[----:B---3--:R-:W-:Y:S02]  /*1a00*/  FADD R32, R23, R32 ;  /* 0x0000002017207221 */ /* 0x008fe40000000000 */
[----:B------:R-:W1:Y:S04]  /*1a10*/  SHFL.BFLY PT, R27, R26, 0x1, 0x1f ;  /* 0x0c201f001a1b7f89 */ /* 0x000e6800000e0000 */
[----:B------:R-:W2:Y:S04]  /*1a20*/  SHFL.BFLY PT, R29, R28, 0x1, 0x1f ;  /* 0x0c201f001c1d7f89 */ /* 0x000ea800000e0000 */
[----:B------:R-:W3:Y:S01]  /*1a30*/  SHFL.BFLY PT, R31, R32, 0x1, 0x1f ;  /* 0x0c201f00201f7f89 */ /* 0x000ee200000e0000 */
[----:B0-----:R-:W-:Y:S01]  /*1a40*/  FADD R33, R25, R24 ;  /* 0x0000001819217221 */ /* 0x001fe20000000000 */
[----:B------:R-:W-:Y:S01]  /*1a50*/  BAR.SYNC.DEFER_BLOCKING 0x0 ;  /* 0x0000000000007b1d */ /* 0x000fe20000010000 */
[----:B-1----:R-:W-:Y:S01]  /*1a60*/  FADD R27, R26, R27 ;  /* 0x0000001b1a1b7221 */ /* 0x002fe20000000000 */
[----:B--2---:R-:W-:Y:S01]  /*1a70*/  FADD R29, R28, R29 ;  /* 0x0000001d1c1d7221 */ /* 0x004fe20000000000 */
[----:B---3--:R-:W-:-:S03]  /*1a80*/  FADD R31, R32, R31 ;  /* 0x0000001f201f7221 */ /* 0x008fc60000000000 */
[----:B------:R-:W-:Y:S04]  /*1a90*/  @P0 STS [R94+0x1000], R33 ;  /* 0x001000215e000388 */ /* 0x000fe80000000800 */
[----:B------:R-:W-:Y:S04]  /*1aa0*/  @P0 STS [R94+0x1080], R27 ;  /* 0x0010801b5e000388 */ /* 0x000fe80000000800 */
[----:B------:R-:W-:Y:S04]  /*1ab0*/  @P0 STS [R94+0x1100], R29 ;  /* 0x0011001d5e000388 */ /* 0x000fe80000000800 */
[----:B------:R-:W-:Y:S01]  /*1ac0*/  @P0 STS [R94+0x1180], R31 ;  /* 0x0011801f5e000388 */ /* 0x000fe20000000800 */
[----:B------:R-:W-:Y:S06]  /*1ad0*/  BAR.SYNC.DEFER_BLOCKING 0x0 ;  /* 0x0000000000007b1d */ /* 0x000fec0000010000 */
[----:B------:R-:W0:Y:S04]  /*1ae0*/  @!P2 LDS R87, [R93+0x1000] ;  /* 0x001000005d57a984 */ /* 0x000e280000000800 */
[----:B0-----:R-:W0:Y:S02]  /*1af0*/  SHFL.BFLY PT, R20, R87, 0x2, 0x1f ;  /* 0x0c401f0057147f89 */ /* 0x001e2400000e0000 */
[----:B0-----:R-:W-:-:S05]  /*1b00*/  FADD R22, R87, R20 ;  /* 0x0000001457167221 */ /* 0x001fca0000000000 */
[----:B------:R-:W0:Y:S01]  /*1b10*/  SHFL.BFLY PT, R21, R22, 0x1, 0x1f ;  /* 0x0c201f0016157f89 */ /* 0x000e2200000e0000 */
[----:B------:R-:W-:Y:S02]  /*1b20*/  USHF.R.S32.HI UR9, URZ, 0x1f, UR5 ;  /* 0x0000001f3f097899 */ /* 0x000fe40008011405 */
[----:B------:R-:W-:Y:S02]  /*1b30*/  IADD3 R20, P3, R17, UR5, RZ ;  /* 0x0000000511147c10 */ /* 0x000fe4000ff7e0ff */
[----:B------:R-:W-:Y:S01]  /*1b40*/  IADD3 R32, P4, R18, UR5, RZ ;  /* 0x0000000512207c10 */ /* 0x000fe2000ff9e0ff */
[----:B0-----:R-:W-:-:S05]  /*1b50*/  FADD R24, R22, R21 ;  /* 0x0000001516187221 */ /* 0x001fca0000000000 */
[----:B------:R0:W-:Y:S01]  /*1b60*/  @P0 STS [R93+0x1000], R24 ;  /* 0x001000185d000388 */ /* 0x0001e20000000800 */
[----:B------:R-:W-:Y:S01]  /*1b70*/  BAR.SYNC.DEFER_BLOCKING 0x0 ;  /* 0x0000000000007b1d */ /* 0x000fe20000010000 */
[----:B------:R-:W-:Y:S02]  /*1b80*/  IADD3.X R21, R72, UR9, RZ, P3, !PT ;  /* 0x0000000948157c10 */ /* 0x000fe40009ffe4ff */
[----:B------:R-:W-:Y:S02]  /*1b90*/  IADD3 R30, P3, R75, UR5, RZ ;  /* 0x000000054b1e7c10 */ /* 0x000fe4000ff7e0ff */
[----:B------:R-:W-:Y:S02]  /*1ba0*/  IADD3.X R33, R73, UR9, RZ, P4, !PT ;  /* 0x0000000949217c10 */ /* 0x000fe4000a7fe4ff */
[----:B------:R-:W-:Y:S02]  /*1bb0*/  IADD3 R28, P4, R19, UR5, RZ ;  /* 0x00000005131c7c10 */ /* 0x000fe4000ff9e0ff */
[----:B------:R-:W-:-:S02]  /*1bc0*/  IADD3.X R31, R76, UR9, RZ, P3, !PT ;  /* 0x000000094c1f7c10 */ /* 0x000fc40009ffe4ff */
[----:B------:R-:W-:Y:S02]  /*1bd0*/  IADD3 R26, P3, R78, UR5, RZ ;  /* 0x000000054e1a7c10 */ /* 0x000fe4000ff7e0ff */
[----:B------:R-:W-:Y:S02]  /*1be0*/  IADD3.X R29, R74, UR9, RZ, P4, !PT ;  /* 0x000000094a1d7c10 */ /* 0x000fe4000a7fe4ff */
[----:B0-----:R-:W-:Y:S02]  /*1bf0*/  IADD3 R24, P4, R80, UR5, RZ ;  /* 0x0000000550187c10 */ /* 0x001fe4000ff9e0ff */
[----:B------:R-:W-:Y:S02]  /*1c00*/  IADD3.X R27, R77, UR9, RZ, P3, !PT ;  /* 0x000000094d1b7c10 */ /* 0x000fe40009ffe4ff */
[----:B------:R-:W-:Y:S01]  /*1c10*/  IADD3 R22, P5, R82, UR5, RZ ;  /* 0x0000000552167c10 */ /* 0x000fe2000ffbe0ff */
[----:B------:R0:W2:Y:S01]  /*1c20*/  LDG.E.U8 R51, desc[UR10][R20.64] ;  /* 0x0000000a14337981 */ /* 0x0000a2000c1e1100 */
[----:B------:R-:W-:-:S02]  /*1c30*/  IADD3.X R25, R79, UR9, RZ, P4, !PT ;  /* 0x000000094f197c10 */ /* 0x000fc4000a7fe4ff */
[----:B------:R-:W-:Y:S01]  /*1c40*/  IADD3.X R23, R81, UR9, RZ, P5, !PT ;  /* 0x0000000951177c10 */ /* 0x000fe2000affe4ff */
[----:B------:R-:W3:Y:S04]  /*1c50*/  LDG.E.U8 R33, desc[UR10][R32.64] ;  /* 0x0000000a20217981 */ /* 0x000ee8000c1e1100 */
[----:B------:R-:W4:Y:S01]  /*1c60*/  LDG.E.U8 R31, desc[UR10][R30.64] ;  /* 0x0000000a1e1f7981 */ /* 0x000f22000c1e1100 */
[----:B0-----:R-:W-:-:S03]  /*1c70*/  IADD3 R20, P3, R84, UR5, RZ ;  /* 0x0000000554147c10 */ /* 0x001fc6000ff7e0ff */
[----:B------:R-:W5:Y:S01]  /*1c80*/  LDG.E.U8 R29, desc[UR10][R28.64] ;  /* 0x0000000a1c1d7981 */ /* 0x000f62000c1e1100 */
[----:B------:R-:W-:-:S03]  /*1c90*/  IADD3.X R21, R83, UR9, RZ, P3, !PT ;  /* 0x0000000953157c10 */ /* 0x000fc60009ffe4ff */
[----:B------:R-:W5:Y:S04]  /*1ca0*/  LDG.E.U8 R27, desc[UR10][R26.64] ;  /* 0x0000000a1a1b7981 */ /* 0x000f68000c1e1100 */
[----:B------:R-:W5:Y:S04]  /*1cb0*/  LDG.E.U8 R25, desc[UR10][R24.64] ;  /* 0x0000000a18197981 */ /* 0x000f68000c1e1100 */
[----:B------:R-:W5:Y:S04]  /*1cc0*/  LDG.E.U8 R53, desc[UR10][R22.64] ;  /* 0x0000000a16357981 */ /* 0x000f68000c1e1100 */
[----:B------:R0:W5:Y:S04]  /*1cd0*/  LDG.E.U8 R55, desc[UR10][R20.64] ;  /* 0x0000000a14377981 */ /* 0x000168000c1e1100 */
[----:B------:R-:W1:Y:S04]  /*1ce0*/  LDS R63, [R95+0x1000] ;  /* 0x001000005f3f7984 */ /* 0x000e680000000800 */
[----:B------:R-:W1:Y:S04]  /*1cf0*/  LDS R62, [R95+0x1080] ;  /* 0x001080005f3e7984 */ /* 0x000e680000000800 */
[----:B------:R-:W1:Y:S04]  /*1d00*/  LDS R61, [R95+0x1100] ;  /* 0x001100005f3d7984 */ /* 0x000e680000000800 */
[----:B------:R-:W-:Y:S01]  /*1d10*/  LDS R60, [R95+0x1180] ;  /* 0x001180005f3c7984 */ /* 0x000fe20000000800 */
[----:B------:R-:W-:Y:S01]  /*1d20*/  BAR.SYNC.DEFER_BLOCKING 0x0 ;  /* 0x0000000000007b1d */ /* 0x000fe20000010000 */
[----:B0-----:R-:W-:Y:S01]  /*1d30*/  FADD R20, -R56, R119 ;  /* 0x0000007738147221 */ /* 0x001fe20000000100 */
[----:B------:R-:W-:-:S02]  /*1d40*/  F2FP.SATFINITE.E4M3.F32.PACK_AB_MERGE_C R34, R35, R34, RZ ;  /* 0x000000222322723e */ /* 0x000fc400048070ff */
[----:B------:R-:W-:Y:S02]  /*1d50*/  F2FP.SATFINITE.E4M3.F32.PACK_AB_MERGE_C R36, R37, R36, RZ ;  /* 0x000000242524723e */ /* 0x000fe400048070ff */
[----:B------:R-:W-:Y:S02]  /*1d60*/  F2FP.SATFINITE.E4M3.F32.PACK_AB_MERGE_C R38, R39, R38, RZ ;  /* 0x000000262726723e */ /* 0x000fe400048070ff */
[----:B------:R-:W-:Y:S01]  /*1d70*/  F2FP.SATFINITE.E4M3.F32.PACK_AB_MERGE_C R48, R49, R48, RZ ;  /* 0x000000303130723e */ /* 0x000fe200048070ff */
[----:B------:R-:W-:Y:S01]  /*1d80*/  FMUL R64, R20, 1.4426950216293334961 ;  /* 0x3fb8aa3b14407820 */ /* 0x000fe20000400000 */
[----:B------:R-:W-:Y:S02]  /*1d90*/  F2FP.F16.E4M3.UNPACK_B R20, R34 ;  /* 0x00000022ff14723e */ /* 0x000fe400020006ff */
[----:B------:R-:W-:Y:S02]  /*1da0*/  F2FP.F16.E4M3.UNPACK_B R21, R36 ;  /* 0x00000024ff15723e */ /* 0x000fe400020006ff */
[----:B------:R-:W-:-:S02]  /*1db0*/  F2FP.F16.E4M3.UNPACK_B R22, R38 ;  /* 0x00000026ff16723e */ /* 0x000fc400020006ff */
[----:B------:R-:W-:Y:S01]  /*1dc0*/  F2FP.F16.E4M3.UNPACK_B R23, R48 ;  /* 0x00000030ff17723e */ /* 0x000fe200020006ff */
[----:B------:R-:W-:-:S04]  /*1dd0*/  FADD R24, -R57, R118 ;  /* 0x0000007639187221 */ /* 0x000fc80000000100 */
[----:B------:R-:W-:Y:S01]  /*1de0*/  FMUL R65, R24, 1.4426950216293334961 ;  /* 0x3fb8aa3b18417820 */ /* 0x000fe20000400000 */
[----:B------:R-:W-:-:S04]  /*1df0*/  FADD R24, -R58, R117 ;  /* 0x000000753a187221 */ /* 0x000fc80000000100 */
[----:B------:R-:W-:Y:S01]  /*1e00*/  FMUL R24, R24, 1.4426950216293334961 ;  /* 0x3fb8aa3b18187820 */ /* 0x000fe20000400000 */
[----:B------:R-:W0:Y:S08]  /*1e10*/  MUFU.EX2 R64, R64 ;  /* 0x0000004000407308 */ /* 0x000e300000000800 */
[----:B------:R-:W1:Y:S08]  /*1e20*/  MUFU.EX2 R65, R65 ;  /* 0x0000004100417308 */ /* 0x000e700000000800 */
[----:B------:R-:W1:Y:S01]  /*1e30*/  MUFU.EX2 R66, R24 ;  /* 0x0000001800427308 */ /* 0x000e620000000800 */
[C---:B0-----:R-:W-:Y:S01]  /*1e40*/  FMUL R44, R64.reuse, R44 ;  /* 0x0000002c402c7220 */ /* 0x041fe20000400000 */
[----:B------:R-:W-:Y:S01]  /*1e50*/  FMUL R45, R64, R45 ;  /* 0x0000002d402d7220 */ /* 0x000fe20000400000 */
[C---:B-1----:R-:W-:Y:S01]  /*1e60*/  FMUL R46, R65.reuse, R46 ;  /* 0x0000002e412e7220 */ /* 0x042fe20000400000 */
[----:B------:R-:W-:Y:S01]  /*1e70*/  FMUL R47, R65, R47 ;  /* 0x0000002f412f7220 */ /* 0x000fe20000400000 */
[C---:B------:R-:W-:Y:S01]  /*1e80*/  FMUL R40, R66.reuse, R40 ;  /* 0x0000002842287220 */ /* 0x040fe20000400000 */
[----:B------:R-:W-:Y:S01]  /*1e90*/  FMUL R41, R66, R41 ;  /* 0x0000002942297220 */ /* 0x000fe20000400000 */
[----:B------:R-:W-:-:S02]  /*1ea0*/  UIADD3 UR6, UR6, 0x20, URZ ;  /* 0x0000002006067890 */ /* 0x000fc4000fffe03f */
[----:B------:R-:W-:Y:S02]  /*1eb0*/  ULEA UR5, UR13, UR5, 0x5 ;  /* 0x000000050d057291 */ /* 0x000fe4000f8e283f */
[----:B------:R-:W-:Y:S01]  /*1ec0*/  ULEA UR4, UR14, UR4, 0x5 ;  /* 0x000000040e047291 */ /* 0x000fe2000f8e283f */
[----:B------:R-:W-:Y:S01]  /*1ed0*/  FFMA R104, R64, R104, R63 ;  /* 0x0000006840687223 */ /* 0x000fe2000000003f */
[----:B------:R-:W-:Y:S01]  /*1ee0*/  FFMA R103, R65, R103, R62 ;  /* 0x0000006741677223 */ /* 0x000fe2000000003e */
[----:B------:R-:W-:Y:S01]  /*1ef0*/  FFMA R102, R66, R102, R61 ;  /* 0x0000006642667223 */ /* 0x000fe2000000003d */
[----:B------:R-:W-:Y:S01]  /*1f00*/  MOV R119, R56 ;  /* 0x0000003800777202 */ /* 0x000fe20000000f00 */
[----:B------:R-:W-:Y:S02]  /*1f10*/  IMAD.MOV.U32 R118, RZ, RZ, R57 ;  /* 0x000000ffff767224 */ /* 0x000fe400078e0039 */
[----:B------:R-:W-:Y:S01]  /*1f20*/  IMAD.MOV.U32 R117, RZ, RZ, R58 ;  /* 0x000000ffff757224 */ /* 0x000fe200078e003a */
[----:B--2---:R-:W-:Y:S04]  /*1f30*/  STS.U8 [R100+UR7+0x1000], R51 ;  /* 0x0010003364007988 */ /* 0x004fe80008000007 */
[----:B---3--:R-:W-:Y:S04]  /*1f40*/  STS.U8 [R100+UR7+0x1100], R33 ;  /* 0x0011002164007988 */ /* 0x008fe80008000007 */
[----:B----4-:R-:W-:Y:S04]  /*1f50*/  STS.U8 [R100+UR7+0x1200], R31 ;  /* 0x0012001f64007988 */ /* 0x010fe80008000007 */
[----:B-----5:R-:W-:Y:S04]  /*1f60*/  STS.U8 [R100+UR7+0x1300], R29 ;  /* 0x0013001d64007988 */ /* 0x020fe80008000007 */
[----:B------:R-:W-:Y:S04]  /*1f70*/  STS.U8 [R100+UR7+0x1400], R27 ;  /* 0x0014001b64007988 */ /* 0x000fe80008000007 */
[----:B------:R-:W-:Y:S04]  /*1f80*/  STS.U8 [R100+UR7+0x1500], R25 ;  /* 0x0015001964007988 */ /* 0x000fe80008000007 */
[----:B------:R-:W-:Y:S04]  /*1f90*/  STS.U8 [R100+UR7+0x1600], R53 ;  /* 0x0016003564007988 */ /* 0x000fe80008000007 */
[----:B------:R-:W-:Y:S01]  /*1fa0*/  STS.U8 [R100+UR7+0x1700], R55 ;  /* 0x0017003764007988 */ /* 0x000fe20008000007 */
[----:B------:R-:W-:Y:S06]  /*1fb0*/  BAR.SYNC.DEFER_BLOCKING 0x0 ;  /* 0x0000000000007b1d */ /* 0x000fec0000010000 */
[----:B------:R-:W-:Y:S02]  /*1fc0*/  LDSM.16.M88.2 R32, [R92+0x1000] ;  /* 0x001000005c20783b */ /* 0x000fe40000000100 */
[----:B------:R-:W-:Y:S06]  /*1fd0*/  BAR.SYNC.DEFER_BLOCKING 0x0 ;  /* 0x0000000000007b1d */ /* 0x000fec0000010000 */
[----:B------:R0:W-:Y:S02]  /*1fe0*/  STSM.16.M88.4 [R91+0x1000], R20 ;  /* 0x001000145b007844 */ /* 0x0001e40000000200 */
[----:B------:R-:W-:Y:S06]  /*1ff0*/  BAR.SYNC.DEFER_BLOCKING 0x0 ;  /* 0x0000000000007b1d */ /* 0x000fec0000010000 */
[----:B------:R-:W1:Y:S04]  /*2000*/  LDS.64 R28, [R89+UR7+0x1400] ;  /* 0x00140007591c7984 */ /* 0x000e680008000a00 */
[----:B------:R-:W2:Y:S04]  /*2010*/  LDS.64 R50, [R90+UR7+0x1000] ;  /* 0x001000075a327984 */ /* 0x000ea80008000a00 */
[----:B------:R-:W3:Y:S04]  /*2020*/  LDS.64 R52, [R90+UR7+0x1200] ;  /* 0x001200075a347984 */ /* 0x000ee80008000a00 */
[----:B------:R-:W4:Y:S04]  /*2030*/  LDS.64 R38, [R89+UR7+0x1000] ;  /* 0x0010000759267984 */ /* 0x000f280008000a00 */
[----:B------:R-:W5:Y:S04]  /*2040*/  LDS.64 R48, [R89+UR7+0x1200] ;  /* 0x0012000759307984 */ /* 0x000f680008000a00 */
[----:B------:R-:W5:Y:S04]  /*2050*/  LDS.64 R34, [R90+UR7+0x1400] ;  /* 0x001400075a227984 */ /* 0x000f680008000a00 */
[----:B------:R-:W5:Y:S04]  /*2060*/  LDS.64 R36, [R90+UR7+0x1600] ;  /* 0x001600075a247984 */ /* 0x000f680008000a00 */
[----:B------:R-:W5:Y:S01]  /*2070*/  LDS.64 R30, [R89+UR7+0x1600] ;  /* 0x00160007591e7984 */ /* 0x000f620008000a00 */
[----:B0-----:R-:W-:-:S04]  /*2080*/  FADD R20, -R59, R116 ;  /* 0x000000743b147221 */ /* 0x001fc80000000100 */
[----:B------:R-:W-:-:S04]  /*2090*/  FMUL R20, R20, 1.4426950216293334961 ;  /* 0x3fb8aa3b14147820 */ /* 0x000fc80000400000 */
[----:B------:R-:W0:Y:S01]  /*20a0*/  MUFU.EX2 R67, R20 ;  /* 0x0000001400437308 */ /* 0x000e220000000800 */
[----:B-1----:R-:W-:Y:S02]  /*20b0*/  IMAD.MOV.U32 R22, RZ, RZ, R28 ;  /* 0x000000ffff167224 */ /* 0x002fe400078e001c */
[----:B------:R-:W1:Y:S01]  /*20c0*/  LDC R28, c[0x0][0x280] ;  /* 0x0000a000ff1c7b82 */ /* 0x000e620000000800 */
[----:B------:R-:W-:Y:S01]  /*20d0*/  F2FP.F16.E4M3.UNPACK_B R54, R32 ;  /* 0x00000020ff36723e */ /* 0x000fe200020006ff */
[----:B--2---:R-:W-:Y:S01]  /*20e0*/  IMAD.MOV.U32 R24, RZ, RZ, R50 ;  /* 0x000000ffff187224 */ /* 0x004fe200078e0032 */
[----:B------:R-:W-:Y:S01]  /*20f0*/  F2FP.F16.E4M3.UNPACK_B R55, R33 ;  /* 0x00000021ff37723e */ /* 0x000fe200020006ff */
[----:B---3--:R-:W-:Y:S02]  /*2100*/  IMAD.MOV.U32 R25, RZ, RZ, R52 ;  /* 0x000000ffff197224 */ /* 0x008fe400078e0034 */
[----:B----4-:R-:W-:Y:S02]  /*2110*/  IMAD.MOV.U32 R26, RZ, RZ, R38 ;  /* 0x000000ffff1a7224 */ /* 0x010fe400078e0026 */
[C---:B0-----:R-:W-:Y:S01]  /*2120*/  FMUL R42, R67.reuse, R42 ;  /* 0x0000002a432a7220 */ /* 0x041fe20000400000 */
[----:B------:R-:W-:Y:S01]  /*2130*/  FMUL R43, R67, R43 ;  /* 0x0000002b432b7220 */ /* 0x000fe20000400000 */
[----:B-----5:R-:W-:-:S02]  /*2140*/  IMAD.MOV.U32 R27, RZ, RZ, R48 ;  /* 0x000000ffff1b7224 */ /* 0x020fc400078e0030 */
[----:B------:R-:W-:Y:S02]  /*2150*/  IMAD.MOV.U32 R20, RZ, RZ, R34 ;  /* 0x000000ffff147224 */ /* 0x000fe400078e0022 */
[----:B------:R-:W-:Y:S02]  /*2160*/  IMAD.MOV.U32 R21, RZ, RZ, R36 ;  /* 0x000000ffff157224 */ /* 0x000fe400078e0024 */
[----:B------:R-:W-:Y:S01]  /*2170*/  IMAD.MOV.U32 R23, RZ, RZ, R30 ;  /* 0x000000ffff177224 */ /* 0x000fe200078e001e */
[-C--:B------:R-:W-:Y:S06]  /*2180*/  HMMA.16816.F32 R44, R24, R54.reuse, R44 ;  /* 0x00000036182c723c */ /* 0x080fec000000182c */
[----:B------:R-:W-:Y:S01]  /*2190*/  HMMA.16816.F32 R40, R20, R54, R40 ;  /* 0x000000361428723c */ /* 0x000fe20000001828 */
[----:B-1----:R-:W-:Y:S01]  /*21a0*/  ISETP.LE.AND P3, PT, R28, UR6, PT ;  /* 0x000000061c007c0c */ /* 0x002fe2000bf63270 */
[----:B------:R-:W-:Y:S01]  /*21b0*/  IMAD.MOV.U32 R24, RZ, RZ, R51 ;  /* 0x000000ffff187224 */ /* 0x000fe200078e0033 */
[----:B------:R-:W-:Y:S01]  /*21c0*/  F2FP.F16.E4M3.UNPACK_B R32, R32.H1 ;  /* 0x00000020ff20723e */ /* 0x000fe200030006ff */
[----:B------:R-:W-:Y:S01]  /*21d0*/  IMAD.MOV.U32 R25, RZ, RZ, R53 ;  /* 0x000000ffff197224 */ /* 0x000fe200078e0035 */
[----:B------:R-:W-:Y:S01]  /*21e0*/  F2FP.F16.E4M3.UNPACK_B R33, R33.H1 ;  /* 0x00000021ff21723e */ /* 0x000fe200030006ff */
[----:B------:R-:W-:-:S02]  /*21f0*/  IMAD.MOV.U32 R26, RZ, RZ, R39 ;  /* 0x000000ffff1a7224 */ /* 0x000fc400078e0027 */
[----:B------:R-:W-:Y:S02]  /*2200*/  IMAD.MOV.U32 R27, RZ, RZ, R49 ;  /* 0x000000ffff1b7224 */ /* 0x000fe400078e0031 */
[----:B------:R-:W-:Y:S02]  /*2210*/  IMAD.MOV.U32 R20, RZ, RZ, R35 ;  /* 0x000000ffff147224 */ /* 0x000fe400078e0023 */
[----:B------:R-:W-:Y:S02]  /*2220*/  IMAD.MOV.U32 R21, RZ, RZ, R37 ;  /* 0x000000ffff157224 */ /* 0x000fe400078e0025 */
[----:B------:R-:W-:Y:S02]  /*2230*/  IMAD.MOV.U32 R22, RZ, RZ, R29 ;  /* 0x000000ffff167224 */ /* 0x000fe400078e001d */
[----:B------:R-:W-:Y:S02]  /*2240*/  IMAD.MOV.U32 R23, RZ, RZ, R31 ;  /* 0x000000ffff177224 */ /* 0x000fe400078e001f */
[----:B------:R-:W-:Y:S01]  /*2250*/  HMMA.16816.F32 R44, R24, R32, R44 ;  /* 0x00000020182c723c */ /* 0x000fe2000000182c */
[----:B------:R-:W-:Y:S01]  /*2260*/  FFMA R101, R67, R101, R60 ;  /* 0x0000006543657223 */ /* 0x000fe2000000003c */
[----:B------:R-:W-:-:S04]  /*2270*/  IMAD.MOV.U32 R116, RZ, RZ, R59 ;  /* 0x000000ffff747224 */ /* 0x000fc800078e003b */
[----:B------:R-:W-:Y:S01]  /*2280*/  HMMA.16816.F32 R40, R20, R32, R40 ;  /* 0x000000201428723c */ /* 0x000fe20000001828 */
[----:B------:R-:W-:-:S08]  /*2290*/  NOP ;  /* 0x0000000000007918 */ /* 0x000fd00000000000 */
[----:B------:R-:W-:-:S15]  /*22a0*/  @!P3 BRA `(.L_x_1) ;  /* 0xffffffec000cb947 */ /* 0x000fde000383ffff */
.L_x_0:
[----:B------:R-:W-:Y:S01]  /*22b0*/  LOP3.LUT R3, R108, 0x100, RZ, 0xc0, !PT ;  /* 0x000001006c037812 */ /* 0x000fe200078ec0ff */
[----:B0-----:R-:W-:Y:S01]  /*22c0*/  IMAD R7, R86, 0x10, R111 ;  /* 0x0000001056077824 */ /* 0x001fe200078e026f */
[----:B------:R-:W-:Y:S01]  /*22d0*/  FSETP.GEU.AND P0, PT, R104, 1.175494350822287508e-38, PT ;  /* 0x008000006800780b */ /* 0x000fe20003f0e000 */
[----:B------:R-:W-:Y:S01]  /*22e0*/  FMUL R4, R102, 8388608 ;  /* 0x4b00000066047820 */ /* 0x000fe20000400000 */
[----:B------:R-:W-:Y:S01]  /*22f0*/  LOP3.LUT R5, R3, 0x60, R106, 0xf8, !PT ;  /* 0x0000006003057812 */ /* 0x000fe200078ef86a */
[----:B------:R-:W-:Y:S01]  /*2300*/  FMUL R3, R104, 8388608 ;  /* 0x4b00000068037820 */ /* 0x000fe20000400000 */
[----:B------:R-:W-:Y:S01]  /*2310*/  LOP3.LUT R114, R114, 0x3, RZ, 0xc0, !PT ;  /* 0x0000000372727812 */ /* 0x000fe200078ec0ff */
[----:B------:R-:W-:Y:S01]  /*2320*/  IMAD.SHL.U32 R7, R7, 0x4, RZ ;  /* 0x0000000407077824 */ /* 0x000fe200078e00ff */
[----:B------:R-:W-:Y:S01]  /*2330*/  FSEL R6, RZ, -23, P0 ;  /* 0xc1b80000ff067808 */ /* 0x000fe20000000000 */
[----:B------:R-:W-:Y:S01]  /*2340*/  FMUL R13, R101, 8388608 ;  /* 0x4b000000650d7820 */ /* 0x000fe20000400000 */
[----:B------:R-:W-:Y:S01]  /*2350*/  FSEL R3, R3, R104, !P0 ;  /* 0x0000006803037208 */ /* 0x000fe20004000000 */
[----:B------:R-:W-:Y:S01]  /*2360*/  BAR.SYNC.DEFER_BLOCKING 0x0 ;  /* 0x0000000000007b1d */ /* 0x000fe20000010000 */
[----:B------:R-:W-:Y:S01]  /*2370*/  LOP3.LUT R114, R114, 0x1c, R85, 0xf8, !PT ;  /* 0x0000001c72727812 */ /* 0x000fe200078ef855 */
[----:B------:R-:W-:Y:S01]  /*2380*/  IMAD.MOV.U32 R25, RZ, RZ, 0x3dc6b27f ;  /* 0x3dc6b27fff197424 */ /* 0x000fe200078e00ff */
[----:B------:R-:W-:Y:S01]  /*2390*/  FSETP.GT.AND P6, PT, |R102|, 8.50705917302346158658e+37, PT ;  /* 0x7e8000006600780b */ /* 0x000fe20003fc4200 */
[----:B------:R-:W-:Y:S01]  /*23a0*/  VIADD R2, R3, 0xc0cafb0d ;  /* 0xc0cafb0d03027836 */ /* 0x000fe20000000000 */
[----:B------:R-:W-:-:S03]  /*23b0*/  LOP3.LUT R114, R5, R114, RZ, 0xfc, !PT ;  /* 0x0000007205727212 */ /* 0x000fc600078efcff */
[----:B------:R-:W0:Y:S01]  /*23c0*/  LDC R28, c[0x0][0x278] ;  /* 0x00009e00ff1c7b82 */ /* 0x000e220000000800 */
[----:B------:R-:W-:Y:S01]  /*23d0*/  SHF.R.U32.HI R0, RZ, 0x1, R109 ;  /* 0x00000001ff007819 */ /* 0x000fe2000001166d */
[----:B------:R-:W-:Y:S01]  /*23e0*/  ULDC.64 UR4, c[0x0][0x270] ;  /* 0x00009c0000047ab9 */ /* 0x000fe20000000a00 */
[----:B------:R-:W-:Y:S01]  /*23f0*/  LOP3.LUT R8, R2, 0xff800000, RZ, 0xc0, !PT ;  /* 0xff80000002087812 */ /* 0x000fe200078ec0ff */
[----:B------:R-:W-:Y:S01]  /*2400*/  UIMAD UR4, UR8, UR4, URZ ;  /* 0x00000004080472a4 */ /* 0x000fe2000f8e023f */
[C---:B------:R-:W-:Y:S02]  /*2410*/  FSETP.GEU.AND P5, PT, |R102|.reuse, 1.175494350822287508e-38, PT ;  /* 0x008000006600780b */ /* 0x040fe40003fae200 */
[----:B------:R-:W-:Y:S01]  /*2420*/  I2FP.F32.S32 R5, R8 ;  /* 0x0000000800057245 */ /* 0x000fe20000201400 */
[----:B------:R-:W-:Y:S01]  /*2430*/  IMAD.IADD R8, R3, 0x1, -R8 ;  /* 0x0000000103087824 */ /* 0x000fe200078e0a08 */
[----:B------:R-:W-:Y:S01]  /*2440*/  FSETP.GEU.AND P2, PT, R103, 1.175494350822287508e-38, PT ;  /* 0x008000006700780b */ /* 0x000fe20003f4e000 */
[----:B------:R-:W-:Y:S01]  /*2450*/  @P6 FMUL R41, R41, 0.25 ;  /* 0x3e80000029296820 */ /* 0x000fe20000400000 */
[----:B------:R-:W-:Y:S01]  /*2460*/  LOP3.LUT R0, R7, R0, RZ, 0x3c, !PT ;  /* 0x0000000007007212 */ /* 0x000fe200078e3cff */
[----:B------:R-:W-:Y:S01]  /*2470*/  FFMA.FTZ R6, R5, 1.1920928955078125e-07, R6 ;  /* 0x3400000005067823 */ /* 0x000fe20000010006 */
[----:B------:R-:W-:Y:S01]  /*2480*/  FMUL R5, R103, 8388608 ;  /* 0x4b00000067057820 */ /* 0x000fe20000400000 */
[----:B------:R-:W-:Y:S01]  /*2490*/  FSETP.GEU.AND P3, PT, R102, 1.175494350822287508e-38, PT ;  /* 0x008000006600780b */ /* 0x000fe20003f6e000 */
[----:B------:R-:W-:Y:S01]  /*24a0*/  @P6 FMUL R40, R40, 0.25 ;  /* 0x3e80000028286820 */ /* 0x000fe20000400000 */
[----:B------:R-:W-:Y:S01]  /*24b0*/  FSEL R7, RZ, -23, P2 ;  /* 0xc1b80000ff077808 */ /* 0x000fe20001000000 */
[----:B------:R-:W-:Y:S01]  /*24c0*/  FADD R8, R8, -1 ;  /* 0xbf80000008087421 */ /* 0x000fe20000000000 */
[----:B------:R-:W-:Y:S01]  /*24d0*/  FSEL R5, R5, R103, !P2 ;  /* 0x0000006705057208 */ /* 0x000fe20005000000 */
[----:B------:R-:W-:Y:S01]  /*24e0*/  @!P5 FMUL R41, R41, 16777216 ;  /* 0x4b8000002929d820 */ /* 0x000fe20000400000 */
[----:B------:R-:W-:Y:S01]  /*24f0*/  FSETP.GT.AND P2, PT, |R104|, 8.50705917302346158658e+37, PT ;  /* 0x7e8000006800780b */ /* 0x000fe20003f44200 */
[----:B------:R-:W-:Y:S01]  /*2500*/  @!P5 FMUL R40, R40, 16777216 ;  /* 0x4b8000002828d820 */ /* 0x000fe20000400000 */
[----:B------:R-:W-:Y:S01]  /*2510*/  FSEL R4, R4, R102, !P3 ;  /* 0x0000006604047208 */ /* 0x000fe20005800000 */
[----:B------:R-:W-:Y:S01]  /*2520*/  @P6 FMUL R102, R102, 0.25 ;  /* 0x3e80000066666820 */ /* 0x000fe20000400000 */
[----:B------:R-:W-:Y:S01]  /*2530*/  FSEL R9, RZ, -23, P3 ;  /* 0xc1b80000ff097808 */ /* 0x000fe20001800000 */
[----:B------:R-:W-:Y:S01]  /*2540*/  VIADD R2, R5, 0xc0cafb0d ;  /* 0xc0cafb0d05027836 */ /* 0x000fe20000000000 */
[----:B------:R-:W-:Y:S01]  /*2550*/  FSETP.GEU.AND P3, PT, |R104|, 1.175494350822287508e-38, PT ;  /* 0x008000006800780b */ /* 0x000fe20003f6e200 */
[----:B------:R-:W-:Y:S01]  /*2560*/  @!P5 FMUL R102, R102, 16777216 ;  /* 0x4b8000006666d820 */ /* 0x000fe20000400000 */
[----:B------:R-:W-:Y:S01]  /*2570*/  FSETP.GT.AND P6, PT, |R103|, 8.50705917302346158658e+37, PT ;  /* 0x7e8000006700780b */ /* 0x000fe20003fc4200 */
[----:B------:R-:W-:Y:S01]  /*2580*/  VIADD R11, R4, 0xc0cafb0d ;  /* 0xc0cafb0d040b7836 */ /* 0x000fe20000000000 */
[----:B------:R-:W-:Y:S01]  /*2590*/  FSETP.GT.AND P4, PT, |R101|, 8.50705917302346158658e+37, PT ;  /* 0x7e8000006500780b */ /* 0x000fe20003f84200 */
[----:B------:R-:W1:Y:S01]  /*25a0*/  MUFU.RCP R15, R102 ;  /* 0x00000066000f7308 */ /* 0x000e620000001000 */
[----:B------:R-:W-:Y:S01]  /*25b0*/  FSETP.GEU.AND P5, PT, |R103|, 1.175494350822287508e-38, PT ;  /* 0x008000006700780b */ /* 0x000fe20003fae200 */
[----:B------:R-:W-:Y:S01]  /*25c0*/  @P2 FMUL R104, R104, 0.25 ;  /* 0x3e80000068682820 */ /* 0x000fe20000400000 */
[----:B------:R-:W-:Y:S01]  /*25d0*/  FSETP.GEU.AND P0, PT, |R101|, 1.175494350822287508e-38, PT ;  /* 0x008000006500780b */ /* 0x000fe20003f0e200 */
[----:B------:R-:W-:Y:S01]  /*25e0*/  @P2 FMUL R45, R45, 0.25 ;  /* 0x3e8000002d2d2820 */ /* 0x000fe20000400000 */
[----:B------:R-:W-:Y:S01]  /*25f0*/  @P2 FMUL R44, R44, 0.25 ;  /* 0x3e8000002c2c2820 */ /* 0x000fe20000400000 */
[----:B------:R-:W-:Y:S01]  /*2600*/  FSETP.GEU.AND P2, PT, R101, 1.175494350822287508e-38, PT ;  /* 0x008000006500780b */ /* 0x000fe20003f4e000 */
[----:B0-----:R-:W-:-:S02]  /*2610*/  IMAD R113, R113, R28, RZ ;  /* 0x0000001c71717224 */ /* 0x001fc400078e02ff */
[----:B------:R-:W-:Y:S01]  /*2620*/  @!P3 FMUL R104, R104, 16777216 ;  /* 0x4b8000006868b820 */ /* 0x000fe20000400000 */
[----:B------:R-:W-:Y:S01]  /*2630*/  LOP3.LUT R10, R2, 0xff800000, RZ, 0xc0, !PT ;  /* 0xff800000020a7812 */ /* 0x000fe200078ec0ff */
[----:B------:R-:W-:Y:S01]  /*2640*/  @P6 FMUL R103, R103, 0.25 ;  /* 0x3e80000067676820 */ /* 0x000fe20000400000 */
[----:B------:R-:W-:Y:S01]  /*2650*/  FSEL R2, R13, R101, !P2 ;  /* 0x000000650d027208 */ /* 0x000fe20005000000 */
[----:B------:R-:W0:Y:S01]  /*2660*/  MUFU.RCP R17, R104 ;  /* 0x0000006800117308 */ /* 0x000e220000001000 */
[----:B------:R-:W-:Y:S01]  /*2670*/  @P4 FMUL R101, R101, 0.25 ;  /* 0x3e80000065654820 */ /* 0x000fe20000400000 */
[----:B------:R-:W-:Y:S01]  /*2680*/  @!P5 FMUL R103, R103, 16777216 ;  /* 0x4b8000006767d820 */ /* 0x000fe20000400000 */
[----:B------:R-:W-:Y:S01]  /*2690*/  I2FP.F32.S32 R12, R10 ;  /* 0x0000000a000c7245 */ /* 0x000fe20000201400 */
[----:B------:R-:W-:Y:S01]  /*26a0*/  @!P3 FMUL R45, R45, 16777216 ;  /* 0x4b8000002d2db820 */ /* 0x000fe20000400000 */
[----:B------:R-:W-:Y:S01]  /*26b0*/  @!P0 FMUL R101, R101, 16777216 ;  /* 0x4b80000065658820 */ /* 0x000fe20000400000 */
[C---:B-1----:R-:W-:Y:S01]  /*26c0*/  FMUL R18, R15.reuse, R41 ;  /* 0x000000290f127220 */ /* 0x042fe20000400000 */
[----:B------:R-:W-:Y:S01]  /*26d0*/  FMUL R19, R15, R40 ;  /* 0x000000280f137220 */ /* 0x000fe20000400000 */
[----:B------:R-:W1:Y:S01]  /*26e0*/  MUFU.RCP R16, R103 ;  /* 0x0000006700107308 */ /* 0x000e620000001000 */
[----:B------:R-:W-:Y:S01]  /*26f0*/  LOP3.LUT R11, R11, 0xff800000, RZ, 0xc0, !PT ;  /* 0xff8000000b0b7812 */ /* 0x000fe200078ec0ff */
[----:B------:R-:W-:Y:S01]  /*2700*/  FFMA.FTZ R7, R12, 1.1920928955078125e-07, R7 ;  /* 0x340000000c077823 */ /* 0x000fe20000010007 */
[----:B------:R-:W-:-:S02]  /*2710*/  VIADD R12, R2, 0xc0cafb0d ;  /* 0xc0cafb0d020c7836 */ /* 0x000fc40000000000 */
[----:B------:R-:W-:Y:S01]  /*2720*/  @!P3 FMUL R44, R44, 16777216 ;  /* 0x4b8000002c2cb820 */ /* 0x000fe20000400000 */
[----:B------:R-:W-:Y:S01]  /*2730*/  I2FP.F32.S32 R14, R11 ;  /* 0x0000000b000e7245 */ /* 0x000fe20000201400 */
[----:B------:R-:W-:Y:S01]  /*2740*/  @P6 FMUL R47, R47, 0.25 ;  /* 0x3e8000002f2f6820 */ /* 0x000fe20000400000 */
[----:B------:R-:W-:Y:S01]  /*2750*/  @P6 FMUL R46, R46, 0.25 ;  /* 0x3e8000002e2e6820 */ /* 0x000fe20000400000 */
[----:B------:R-:W2:Y:S01]  /*2760*/  MUFU.RCP R15, R101 ;  /* 0x00000065000f7308 */ /* 0x000ea20000001000 */
[----:B0-----:R-:W-:Y:S01]  /*2770*/  FMUL R22, R17, R45 ;  /* 0x0000002d11167220 */ /* 0x001fe20000400000 */
[----:B------:R-:W-:Y:S01]  /*2780*/  @P4 FMUL R43, R43, 0.25 ;  /* 0x3e8000002b2b4820 */ /* 0x000fe20000400000 */
[----:B------:R-:W-:Y:S01]  /*2790*/  @P4 FMUL R42, R42, 0.25 ;  /* 0x3e8000002a2a4820 */ /* 0x000fe20000400000 */
[----:B------:R-:W-:Y:S01]  /*27a0*/  LOP3.LUT R13, R12, 0xff800000, RZ, 0xc0, !PT ;  /* 0xff8000000c0d7812 */ /* 0x000fe200078ec0ff */
[----:B------:R-:W-:Y:S01]  /*27b0*/  FMUL R17, R17, R44 ;  /* 0x0000002c11117220 */ /* 0x000fe20000400000 */
[----:B------:R-:W-:Y:S01]  /*27c0*/  @!P5 FMUL R47, R47, 16777216 ;  /* 0x4b8000002f2fd820 */ /* 0x000fe20000400000 */
[----:B------:R-:W-:Y:S01]  /*27d0*/  @!P5 FMUL R46, R46, 16777216 ;  /* 0x4b8000002e2ed820 */ /* 0x000fe20000400000 */
[----:B------:R-:W-:Y:S01]  /*27e0*/  FFMA.FTZ R14, R14, 1.1920928955078125e-07, R9 ;  /* 0x340000000e0e7823 */ /* 0x000fe20000010009 */
[----:B------:R-:W-:Y:S01]  /*27f0*/  FSEL R9, RZ, -23, P2 ;  /* 0xc1b80000ff097808 */ /* 0x000fe20001000000 */
[----:B------:R-:W-:Y:S01]  /*2800*/  @!P0 FMUL R43, R43, 16777216 ;  /* 0x4b8000002b2b8820 */ /* 0x000fe20000400000 */
[----:B------:R-:W-:Y:S01]  /*2810*/  @!P0 FMUL R42, R42, 16777216 ;  /* 0x4b8000002a2a8820 */ /* 0x000fe20000400000 */
[----:B------:R-:W-:Y:S01]  /*2820*/  I2FP.F32.S32 R12, R13 ;  /* 0x0000000d000c7245 */ /* 0x000fe20000201400 */
[C---:B-1----:R-:W-:Y:S01]  /*2830*/  FMUL R20, R16.reuse, R47 ;  /* 0x0000002f10147220 */ /* 0x042fe20000400000 */
[----:B------:R-:W-:Y:S01]  /*2840*/  FMUL R21, R16, R46 ;  /* 0x0000002e10157220 */ /* 0x000fe20000400000 */
[----:B------:R-:W-:Y:S01]  /*2850*/  F2FP.SATFINITE.E4M3.F32.PACK_AB_MERGE_C R22, R22, R17, RZ ;  /* 0x000000111616723e */ /* 0x000fe200048070ff */
[----:B------:R-:W-:-:S02]  /*2860*/  IMAD.IADD R11, R4, 0x1, -R11 ;  /* 0x00000001040b7824 */ /* 0x000fc400078e0a0b */
[C---:B--2---:R-:W-:Y:S01]  /*2870*/  FMUL R16, R15.reuse, R43 ;  /* 0x0000002b0f107220 */ /* 0x044fe20000400000 */
[----:B------:R-:W-:Y:S01]  /*2880*/  FMUL R17, R15, R42 ;  /* 0x0000002a0f117220 */ /* 0x000fe20000400000 */
[----:B------:R-:W-:Y:S01]  /*2890*/  FFMA.FTZ R15, R12, 1.1920928955078125e-07, R9 ;  /* 0x340000000c0f7823 */ /* 0x000fe20000010009 */
[----:B------:R-:W-:Y:S01]  /*28a0*/  LOP3.LUT R9, R22, 0xffff, RZ, 0xc0, !PT ;  /* 0x0000ffff16097812 */ /* 0x000fe200078ec0ff */
[----:B------:R-:W-:Y:S01]  /*28b0*/  STS.U8 [R114+UR7], R22 ;  /* 0x0000001672007988 */ /* 0x000fe20008000007 */
[----:B------:R-:W-:Y:S01]  /*28c0*/  F2FP.SATFINITE.E4M3.F32.PACK_AB_MERGE_C R20, R20, R21, RZ ;  /* 0x000000151414723e */ /* 0x000fe200048070ff */
[----:B------:R-:W-:Y:S01]  /*28d0*/  IMAD.IADD R10, R5, 0x1, -R10 ;  /* 0x00000001050a7824 */ /* 0x000fe200078e0a0a */
[----:B------:R-:W-:Y:S01]  /*28e0*/  F2FP.SATFINITE.E4M3.F32.PACK_AB_MERGE_C R18, R18, R19, RZ ;  /* 0x000000131212723e */ /* 0x000fe200048070ff */
[----:B------:R-:W-:Y:S01]  /*28f0*/  IMAD.IADD R13, R2, 0x1, -R13 ;  /* 0x00000001020d7824 */ /* 0x000fe200078e0a0d */
[----:B------:R-:W-:Y:S01]  /*2900*/  SHF.R.U32.HI R9, RZ, 0x8, R9 ;  /* 0x00000008ff097819 */ /* 0x000fe20000011609 */
[----:B------:R-:W-:Y:S01]  /*2910*/  FADD R10, R10, -1 ;  /* 0xbf8000000a0a7421 */ /* 0x000fe20000000000 */
[----:B------:R-:W-:Y:S01]  /*2920*/  LOP3.LUT R12, R20, 0xffff, RZ, 0xc0, !PT ;  /* 0x0000ffff140c7812 */ /* 0x000fe200078ec0ff */
[-C--:B------:R-:W-:Y:S01]  /*2930*/  IMAD R112, R112, R28.reuse, RZ ;  /* 0x0000001c70707224 */ /* 0x080fe200078e02ff */
[----:B------:R-:W-:Y:S01]  /*2940*/  F2FP.SATFINITE.E4M3.F32.PACK_AB_MERGE_C R17, R16, R17, RZ ;  /* 0x000000111011723e */ /* 0x000fe200048070ff */
[----:B------:R0:W-:Y:S01]  /*2950*/  STS.U8 [R114+UR7+0x80], R9 ;  /* 0x0000800972007988 */ /* 0x0001e20008000007 */
[----:B------:R-:W-:Y:S01]  /*2960*/  LOP3.LUT R16, R18, 0xffff, RZ, 0xc0, !PT ;  /* 0x0000ffff12107812 */ /* 0x000fe200078ec0ff */
[----:B------:R-:W-:Y:S01]  /*2970*/  IMAD R110, R110, R28, RZ ;  /* 0x0000001c6e6e7224 */ /* 0x000fe200078e02ff */
[----:B------:R-:W-:Y:S01]  /*2980*/  LOP3.LUT R21, R114, 0x20, RZ, 0x3c, !PT ;  /* 0x0000002072157812 */ /* 0x000fe200078e3cff */
[----:B------:R-:W1:Y:S01]  /*2990*/  LDC.64 R38, c[0x0][0x230] ;  /* 0x00008c00ff267b82 */ /* 0x000e620000000a00 */
[----:B------:R-:W-:-:S02]  /*29a0*/  SHF.R.U32.HI R12, RZ, 0x8, R12 ;  /* 0x00000008ff0c7819 */ /* 0x000fc4000001160c */
[----:B------:R-:W-:Y:S01]  /*29b0*/  LOP3.LUT R23, R114, 0x40, RZ, 0x3c, !PT ;  /* 0x0000004072177812 */ /* 0x000fe200078e3cff */
[----:B------:R-:W-:Y:S01]  /*29c0*/  STS.U8 [R21+UR7+0x200], R20 ;  /* 0x0002001415007988 */ /* 0x000fe20008000007 */
[----:B------:R-:W-:Y:S01]  /*29d0*/  SHF.R.U32.HI R16, RZ, 0x8, R16 ;  /* 0x00000008ff107819 */ /* 0x000fe20000011610 */
[----:B0-----:R-:W-:Y:S01]  /*29e0*/  FFMA.FTZ R9, R8, R25, -0.16845393180847167969 ;  /* 0xbe2c7f3008097423 */ /* 0x001fe20000010019 */
[----:B------:R-:W-:Y:S01]  /*29f0*/  LOP3.LUT R19, R17, 0xffff, RZ, 0xc0, !PT ;  /* 0x0000ffff11137812 */ /* 0x000fe200078ec0ff */
[----:B------:R0:W-:Y:S01]  /*2a00*/  STS.U8 [R21+UR7+0x280], R12 ;  /* 0x0002800c15007988 */ /* 0x0001e20008000007 */
[----:B------:R-:W-:Y:S01]  /*2a10*/  LOP3.LUT R22, R114, 0x60, RZ, 0x3c, !PT ;  /* 0x0000006072167812 */ /* 0x000fe200078e3cff */
[C---:B------:R-:W-:Y:S01]  /*2a20*/  FFMA.FTZ R9, R8.reuse, R9, 0.1716887056827545166 ;  /* 0x3e2fcf2a08097423 */ /* 0x040fe20000010009 */
[----:B------:R-:W-:Y:S01]  /*2a30*/  SHF.R.U32.HI R19, RZ, 0x8, R19 ;  /* 0x00000008ff137819 */ /* 0x000fe20000011613 */
[----:B------:R2:W-:Y:S01]  /*2a40*/  STS.U8 [R23+UR7+0x480], R16 ;  /* 0x0004801017007988 */ /* 0x0005e20008000007 */
[----:B------:R-:W-:Y:S01]  /*2a50*/  ISETP.GE.U32.AND P0, PT, R3, 0x7f800000, PT ;  /* 0x7f8000000300780c */ /* 0x000fe20003f06070 */
[----:B------:R-:W-:Y:S01]  /*2a60*/  FFMA.FTZ R9, R8, R9, -0.17900948226451873779 ;  /* 0xbe374e4308097423 */ /* 0x000fe20000010009 */
[----:B------:R-:W-:Y:S01]  /*2a70*/  ISETP.GE.U32.AND P6, PT, R4, 0x7f800000, PT ;  /* 0x7f8000000400780c */ /* 0x000fe20003fc6070 */
[----:B------:R-:W-:Y:S01]  /*2a80*/  STS.U8 [R23+UR7+0x400], R18 ;  /* 0x0004001217007988 */ /* 0x000fe20008000007 */
[----:B------:R-:W-:Y:S01]  /*2a90*/  ISETP.GE.U32.AND P5, PT, R5, 0x7f800000, PT ;  /* 0x7f8000000500780c */ /* 0x000fe20003fa6070 */
[----:B0-----:R-:W-:Y:S01]  /*2aa0*/  FADD R12, R11, -1 ;  /* 0xbf8000000b0c7421 */ /* 0x001fe20000000000 */
[----:B------:R-:W-:Y:S01]  /*2ab0*/  FFMA.FTZ R11, R10, R25, -0.16845393180847167969 ;  /* 0xbe2c7f300a0b7423 */ /* 0x000fe20000010019 */
[----:B------:R-:W-:Y:S01]  /*2ac0*/  FFMA.FTZ R9, R8, R9, 0.20512372255325317383 ;  /* 0x3e520bf408097423 */ /* 0x000fe20000010009 */
[----:B------:R0:W-:Y:S01]  /*2ad0*/  STS.U8 [R22+UR7+0x600], R17 ;  /* 0x0006001116007988 */ /* 0x0001e20008000007 */
[----:B--2---:R-:W-:Y:S01]  /*2ae0*/  FADD R16, R13, -1 ;  /* 0xbf8000000d107421 */ /* 0x004fe20000000000 */
[----:B------:R-:W-:Y:S01]  /*2af0*/  FFMA.FTZ R13, R12, R25, -0.16845393180847167969 ;  /* 0xbe2c7f300c0d7423 */ /* 0x000fe20000010019 */
[----:B------:R-:W-:Y:S01]  /*2b00*/  FFMA.FTZ R11, R10, R11, 0.1716887056827545166 ;  /* 0x3e2fcf2a0a0b7423 */ /* 0x000fe2000001000b */
[----:B------:R2:W-:Y:S01]  /*2b10*/  STS.U8 [R22+UR7+0x680], R19 ;  /* 0x0006801316007988 */ /* 0x0005e20008000007 */
[----:B------:R-:W-:Y:S01]  /*2b20*/  FFMA.FTZ R9, R8, R9, -0.24046532809734344482 ;  /* 0xbe763c8b08097423 */ /* 0x000fe20000010009 */
[----:B------:R-:W-:Y:S01]  /*2b30*/  FFMA.FTZ R13, R12, R13, 0.1716887056827545166 ;  /* 0x3e2fcf2a0c0d7423 */ /* 0x000fe2000001000d */
[----:B------:R-:W-:Y:S01]  /*2b40*/  FFMA.FTZ R11, R10, R11, -0.17900948226451873779 ;  /* 0xbe374e430a0b7423 */ /* 0x000fe2000001000b */
[----:B------:R-:W-:Y:S01]  /*2b50*/  BAR.SYNC.DEFER_BLOCKING 0x0 ;  /* 0x0000000000007b1d */ /* 0x000fe20000010000 */
[----:B------:R-:W-:Y:S01]  /*2b60*/  FFMA.FTZ R9, R8, R9, 0.28857114911079406738 ;  /* 0x3e93bf9908097423 */ /* 0x000fe20000010009 */
[----:B------:R-:W-:Y:S01]  /*2b70*/  FFMA.FTZ R13, R12, R13, -0.17900948226451873779 ;  /* 0xbe374e430c0d7423 */ /* 0x000fe2000001000d */
[----:B0-----:R-:W-:Y:S01]  /*2b80*/  FFMA.FTZ R17, R16, R25, -0.16845393180847167969 ;  /* 0xbe2c7f3010117423 */ /* 0x001fe20000010019 */
[----:B------:R-:W-:Y:S01]  /*2b90*/  FFMA.FTZ R11, R10, R11, 0.20512372255325317383 ;  /* 0x3e520bf40a0b7423 */ /* 0x000fe2000001000b */
[----:B------:R-:W-:Y:S01]  /*2ba0*/  FFMA.FTZ R9, R8, R9, -0.36067417263984680176 ;  /* 0xbeb8aa4908097423 */ /* 0x000fe20000010009 */
[----:B------:R-:W-:Y:S01]  /*2bb0*/  FFMA.FTZ R13, R12, R13, 0.20512372255325317383 ;  /* 0x3e520bf40c0d7423 */ /* 0x000fe2000001000d */
[----:B------:R-:W-:Y:S01]  /*2bc0*/  FFMA.FTZ R17, R16, R17, 0.1716887056827545166 ;  /* 0x3e2fcf2a10117423 */ /* 0x000fe20000010011 */
[----:B------:R-:W-:Y:S01]  /*2bd0*/  FFMA.FTZ R11, R10, R11, -0.24046532809734344482 ;  /* 0xbe763c8b0a0b7423 */ /* 0x000fe2000001000b */
[----:B------:R-:W-:Y:S01]  /*2be0*/  FFMA.FTZ R9, R8, R9, 0.48089820146560668945 ;  /* 0x3ef6384a08097423 */ /* 0x000fe20000010009 */
[----:B------:R-:W-:Y:S01]  /*2bf0*/  FFMA.FTZ R13, R12, R13, -0.24046532809734344482 ;  /* 0xbe763c8b0c0d7423 */ /* 0x000fe2000001000d */
[----:B------:R-:W-:Y:S01]  /*2c00*/  FFMA.FTZ R17, R16, R17, -0.17900948226451873779 ;  /* 0xbe374e4310117423 */ /* 0x000fe20000010011 */
[----:B------:R-:W-:Y:S01]  /*2c10*/  FFMA.FTZ R11, R10, R11, 0.28857114911079406738 ;  /* 0x3e93bf990a0b7423 */ /* 0x000fe2000001000b */
[----:B------:R-:W-:Y:S01]  /*2c20*/  FFMA.FTZ R9, R8, R9, -0.72134751081466674805 ;  /* 0xbf38aa3b08097423 */ /* 0x000fe20000010009 */
[----:B------:R-:W-:Y:S01]  /*2c30*/  FFMA.FTZ R13, R12, R13, 0.28857114911079406738 ;  /* 0x3e93bf990c0d7423 */ /* 0x000fe2000001000d */
[----:B------:R-:W-:Y:S01]  /*2c40*/  FFMA.FTZ R17, R16, R17, 0.20512372255325317383 ;  /* 0x3e520bf410117423 */ /* 0x000fe20000010011 */
[----:B------:R-:W-:Y:S01]  /*2c50*/  FFMA.FTZ R11, R10, R11, -0.36067417263984680176 ;  /* 0xbeb8aa490a0b7423 */ /* 0x000fe2000001000b */
[----:B------:R-:W-:Y:S01]  /*2c60*/  FMUL R9, R8, R9 ;  /* 0x0000000908097220 */ /* 0x000fe20000400000 */
[----:B------:R-:W-:Y:S01]  /*2c70*/  FFMA.FTZ R13, R12, R13, -0.36067417263984680176 ;  /* 0xbeb8aa490c0d7423 */ /* 0x000fe2000001000d */
[----:B------:R-:W-:Y:S01]  /*2c80*/  FFMA.FTZ R17, R16, R17, -0.24046532809734344482 ;  /* 0xbe763c8b10117423 */ /* 0x000fe20000010011 */
[----:B------:R-:W-:Y:S01]  /*2c90*/  FFMA.FTZ R11, R10, R11, 0.48089820146560668945 ;  /* 0x3ef6384a0a0b7423 */ /* 0x000fe2000001000b */
[----:B------:R-:W-:Y:S01]  /*2ca0*/  FMUL R9, R8, R9 ;  /* 0x0000000908097220 */ /* 0x000fe20000400000 */
[----:B------:R-:W-:Y:S01]  /*2cb0*/  FFMA.FTZ R13, R12, R13, 0.48089820146560668945 ;  /* 0x3ef6384a0c0d7423 */ /* 0x000fe2000001000d */
[----:B--2---:R-:W0:Y:S01]  /*2cc0*/  LDC.64 R18, c[0x0][0x228] ;  /* 0x00008a00ff127b82 */ /* 0x004e220000000a00 */
[----:B------:R-:W2:Y:S01]  /*2cd0*/  LDS R24, [R0+UR7] ;  /* 0x0000000700187984 */ /* 0x000ea20008000800 */
[----:B------:R-:W-:Y:S01]  /*2ce0*/  FFMA.FTZ R17, R16, R17, 0.28857114911079406738 ;  /* 0x3e93bf9910117423 */ /* 0x000fe20000010011 */
[----:B------:R-:W-:Y:S01]  /*2cf0*/  FFMA.FTZ R13, R12, R13, -0.72134751081466674805 ;  /* 0xbf38aa3b0c0d7423 */ /* 0x000fe2000001000d */
[----:B------:R-:W-:Y:S01]  /*2d00*/  FFMA.FTZ R11, R10, R11, -0.72134751081466674805 ;  /* 0xbf38aa3b0a0b7423 */ /* 0x000fe2000001000b */
[----:B------:R3:W4:Y:S01]  /*2d10*/  LDS R25, [R0+UR7+0x100] ;  /* 0x0001000700197984 */ /* 0x0007220008000800 */
[----:B------:R-:W-:Y:S01]  /*2d20*/  FFMA.FTZ R9, R8, 1.4426950216293334961, R9 ;  /* 0x3fb8aa3b08097823 */ /* 0x000fe20000010009 */
[----:B------:R-:W-:Y:S01]  /*2d30*/  FMUL R13, R12, R13 ;  /* 0x0000000d0c0d7220 */ /* 0x000fe20000400000 */
[----:B------:R-:W-:Y:S01]  /*2d40*/  FFMA.FTZ R17, R16, R17, -0.36067417263984680176 ;  /* 0xbeb8aa4910117423 */ /* 0x000fe20000010011 */
[----:B------:R-:W-:Y:S01]  /*2d50*/  FMUL R11, R10, R11 ;  /* 0x0000000b0a0b7220 */ /* 0x000fe20000400000 */
[----:B------:R-:W-:Y:S01]  /*2d60*/  FADD R20, R6, R9 ;  /* 0x0000000906147221 */ /* 0x000fe20000000000 */
[----:B------:R-:W-:Y:S01]  /*2d70*/  FMUL R13, R12, R13 ;  /* 0x0000000d0c0d7220 */ /* 0x000fe20000400000 */
[----:B------:R-:W-:-:S02]  /*2d80*/  @P0 IMAD.MOV.U32 R6, RZ, RZ, 0x7f800000 ;  /* 0x7f800000ff060424 */ /* 0x000fc400078e00ff */
[----:B------:R-:W-:Y:S01]  /*2d90*/  FFMA.FTZ R17, R16, R17, 0.48089820146560668945 ;  /* 0x3ef6384a10117423 */ /* 0x000fe20000010011 */
[----:B------:R-:W-:Y:S01]  /*2da0*/  FMUL R11, R10, R11 ;  /* 0x0000000b0a0b7220 */ /* 0x000fe20000400000 */
[----:B------:R-:W-:Y:S01]  /*2db0*/  FFMA.FTZ R13, R12, 1.4426950216293334961, R13 ;  /* 0x3fb8aa3b0c0d7823 */ /* 0x000fe2000001000d */
[C---:B------:R-:W-:Y:S01]  /*2dc0*/  FSETP.NEU.AND P3, PT, R3.reuse, RZ, PT ;  /* 0x000000ff0300720b */ /* 0x040fe20003f6d000 */
[----:B------:R-:W-:Y:S01]  /*2dd0*/  @P0 FFMA.FTZ R20, R3, R6, +INF ;  /* 0x7f80000003140423 */ /* 0x000fe20000010006 */
[----:B------:R-:W-:Y:S02]  /*2de0*/  @P6 IMAD.MOV.U32 R3, RZ, RZ, 0x7f800000 ;  /* 0x7f800000ff036424 */ /* 0x000fe400078e00ff */
[----:B------:R-:W-:Y:S01]  /*2df0*/  FFMA.FTZ R17, R16, R17, -0.72134751081466674805 ;  /* 0xbf38aa3b10117423 */ /* 0x000fe20000010011 */
[----:B------:R-:W-:Y:S01]  /*2e00*/  FFMA.FTZ R10, R10, 1.4426950216293334961, R11 ;  /* 0x3fb8aa3b0a0a7823 */ /* 0x000fe2000001000b */
[----:B------:R-:W-:Y:S01]  /*2e10*/  FADD R22, R14, R13 ;  /* 0x0000000d0e167221 */ /* 0x000fe20000000000 */
[----:B------:R-:W-:Y:S01]  /*2e20*/  ISETP.GE.U32.AND P4, PT, R2, 0x7f800000, PT ;  /* 0x7f8000000200780c */ /* 0x000fe20003f86070 */
[----:B------:R-:W-:Y:S01]  /*2e30*/  @P6 FFMA.FTZ R22, R4, R3, +INF ;  /* 0x7f80000004166423 */ /* 0x000fe20000010003 */
[----:B------:R-:W-:Y:S01]  /*2e40*/  FMUL R17, R16, R17 ;  /* 0x0000001110117220 */ /* 0x000fe20000400000 */
[----:B------:R-:W-:Y:S01]  /*2e50*/  FADD R21, R7, R10 ;  /* 0x0000000a07157221 */ /* 0x000fe20000000000 */
[----:B------:R-:W-:Y:S01]  /*2e60*/  @P5 IMAD.MOV.U32 R8, RZ, RZ, 0x7f800000 ;  /* 0x7f800000ff085424 */ /* 0x000fe200078e00ff */
[----:B------:R-:W-:Y:S01]  /*2e70*/  FSETP.NEU.AND P2, PT, R5, RZ, PT ;  /* 0x000000ff0500720b */ /* 0x000fe20003f4d000 */
[----:B------:R-:W-:Y:S01]  /*2e80*/  IMAD R3, R115, UR5, RZ ;  /* 0x0000000573037c24 */ /* 0x000fe2000f8e02ff */
[----:B------:R-:W-:Y:S01]  /*2e90*/  USHF.R.S32.HI UR5, URZ, 0x1f, UR4 ;  /* 0x0000001f3f057899 */ /* 0x000fe20008011404 */
[----:B------:R-:W-:-:S02]  /*2ea0*/  IMAD R7, R28, 0x8, R113 ;  /* 0x000000081c077824 */ /* 0x000fc400078e0271 */
[----:B------:R-:W-:Y:S01]  /*2eb0*/  FMUL R17, R16, R17 ;  /* 0x0000001110117220 */ /* 0x000fe20000400000 */
[----:B------:R-:W-:Y:S01]  /*2ec0*/  @P5 FFMA.FTZ R21, R5, R8, +INF ;  /* 0x7f80000005155423 */ /* 0x000fe20000010008 */
[----:B0-----:R-:W-:Y:S01]  /*2ed0*/  IADD3 R18, P5, P6, R3, UR4, R18 ;  /* 0x0000000403127c10 */ /* 0x001fe2000febe012 */
[----:B------:R-:W-:Y:S01]  /*2ee0*/  IMAD R9, R28, 0x8, R7 ;  /* 0x000000081c097824 */ /* 0x000fe200078e0207 */
[----:B------:R-:W-:Y:S01]  /*2ef0*/  SHF.R.S32.HI R6, RZ, 0x1f, R3 ;  /* 0x0000001fff067819 */ /* 0x000fe20000011403 */
[----:B------:R-:W-:Y:S01]  /*2f00*/  FFMA.FTZ R16, R16, 1.4426950216293334961, R17 ;  /* 0x3fb8aa3b10107823 */ /* 0x000fe20000010011 */
[----:B------:R-:W-:Y:S01]  /*2f10*/  @P4 IMAD.MOV.U32 R5, RZ, RZ, 0x7f800000 ;  /* 0x7f800000ff054424 */ /* 0x000fe200078e00ff */
[----:B------:R-:W-:Y:S01]  /*2f20*/  FSETP.NEU.AND P0, PT, R4, RZ, PT ;  /* 0x000000ff0400720b */ /* 0x000fe20003f0d000 */
[----:B------:R-:W-:Y:S01]  /*2f30*/  IMAD R3, R28, 0x10, R9 ;  /* 0x000000101c037824 */ /* 0x000fe200078e0209 */
[----:B------:R-:W-:Y:S01]  /*2f40*/  IADD3.X R26, R6, UR5, R19, P5, P6 ;  /* 0x00000005061a7c10 */ /* 0x000fe2000afec413 */
[----:B------:R-:W-:Y:S01]  /*2f50*/  FADD R23, R15, R16 ;  /* 0x000000100f177221 */ /* 0x000fe20000000000 */
[-C--:B------:R-:W-:Y:S01]  /*2f60*/  IADD3 R6, P5, R7, R18.reuse, RZ ;  /* 0x0000001207067210 */ /* 0x080fe20007fbe0ff */
[----:B------:R-:W-:Y:S01]  /*2f70*/  IMAD R15, R28, 0x8, R3 ;  /* 0x000000081c0f7824 */ /* 0x000fe200078e0203 */
[----:B------:R-:W-:Y:S01]  /*2f80*/  IADD3 R4, P6, R113, R18, RZ ;  /* 0x0000001271047210 */ /* 0x000fe20007fde0ff */
[----:B------:R-:W-:Y:S01]  /*2f90*/  @P4 FFMA.FTZ R23, R2, R5, +INF ;  /* 0x7f80000002174423 */ /* 0x000fe20000010005 */
[----:B------:R-:W-:Y:S01]  /*2fa0*/  LEA.HI.X.SX32 R7, R7, R26, 0x1, P5 ;  /* 0x0000001a07077211 */ /* 0x000fe200028f0eff */
[----:B---3--:R-:W-:Y:S01]  /*2fb0*/  IMAD R0, R28, 0x8, R15 ;  /* 0x000000081c007824 */ /* 0x008fe200078e020f */
[-C--:B------:R-:W-:Y:S01]  /*2fc0*/  IADD3 R12, P5, R3, R18.reuse, RZ ;  /* 0x00000012030c7210 */ /* 0x080fe20007fbe0ff */
[----:B------:R-:W-:Y:S01]  /*2fd0*/  ULDC UR4, c[0x0][0x27c] ;  /* 0x00009f0000047ab9 */ /* 0x000fe20000000800 */
[----:B------:R-:W-:Y:S01]  /*2fe0*/  IADD3 R8, P4, R9, R18, RZ ;  /* 0x0000001209087210 */ /* 0x000fe20007f9e0ff */
[----:B------:R-:W-:Y:S01]  /*2ff0*/  UIMAD UR4, UR8, UR4, URZ ;  /* 0x00000004080472a4 */ /* 0x000fe2000f8e023f */
[----:B------:R-:W-:-:S02]  /*3000*/  LEA.HI.X.SX32 R5, R113, R26, 0x1, P6 ;  /* 0x0000001a71057211 */ /* 0x000fc400030f0eff */
[----:B------:R-:W-:Y:S01]  /*3010*/  IADD3 R10, P6, R112, R18, RZ ;  /* 0x00000012700a7210 */ /* 0x000fe20007fde0ff */
[----:B------:R-:W-:Y:S01]  /*3020*/  USHF.L.U32 UR6, UR4, 0x2, URZ ;  /* 0x0000000204067899 */ /* 0x000fe2000800063f */
[-C--:B------:R-:W-:Y:S01]  /*3030*/  LEA.HI.X.SX32 R13, R3, R26.reuse, 0x1, P5 ;  /* 0x0000001a030d7211 */ /* 0x080fe200028f0eff */
[----:B------:R-:W-:Y:S01]  /*3040*/  UIMAD.WIDE UR4, UR4, 0x4, URZ ;  /* 0x00000004040478a5 */ /* 0x000fe2000f8e023f */
[----:B------:R-:W-:Y:S02]  /*3050*/  LEA.HI.X.SX32 R9, R9, R26, 0x1, P4 ;  /* 0x0000001a09097211 */ /* 0x000fe400020f0eff */
[----:B--2---:R-:W-:Y:S02]  /*3060*/  PRMT R3, R24, 0x7770, RZ ;  /* 0x0000777018037816 */ /* 0x004fe400000000ff */
[----:B------:R-:W-:Y:S02]  /*3070*/  IADD3 R14, P4, R15, R18, RZ ;  /* 0x000000120f0e7210 */ /* 0x000fe40007f9e0ff */
[----:B------:R-:W-:Y:S01]  /*3080*/  LEA.HI.X.SX32 R11, R112, R26, 0x1, P6 ;  /* 0x0000001a700b7211 */ /* 0x000fe200030f0eff */
[----:B------:R0:W-:Y:S01]  /*3090*/  STG.E.U8 desc[UR10][R4.64], R3 ;  /* 0x0000000304007986 */ /* 0x0001e2000c10110a */
[----:B------:R-:W-:-:S02]  /*30a0*/  PRMT R27, R24, 0x7771, RZ ;  /* 0x00007771181b7816 */ /* 0x000fc400000000ff */
[-C--:B------:R-:W-:Y:S02]  /*30b0*/  IADD3 R16, P6, R0, R18.reuse, RZ ;  /* 0x0000001200107210 */ /* 0x080fe40007fde0ff */
[----:B------:R-:W-:Y:S01]  /*30c0*/  PRMT R29, R24, 0x7772, RZ ;  /* 0x00007772181d7816 */ /* 0x000fe200000000ff */
[----:B------:R2:W-:Y:S01]  /*30d0*/  STG.E.U8 desc[UR10][R6.64], R27 ;  /* 0x0000001b06007986 */ /* 0x0005e2000c10110a */
[----:B------:R-:W-:Y:S02]  /*30e0*/  IADD3 R18, P5, R110, R18, RZ ;  /* 0x000000126e127210 */ /* 0x000fe40007fbe0ff */
[----:B------:R-:W-:Y:S01]  /*30f0*/  PRMT R31, R24, 0x7773, RZ ;  /* 0x00007773181f7816 */ /* 0x000fe200000000ff */
[----:B------:R2:W-:Y:S01]  /*3100*/  STG.E.U8 desc[UR10][R8.64], R29 ;  /* 0x0000001d08007986 */ /* 0x0005e2000c10110a */
[----:B----4-:R-:W-:Y:S02]  /*3110*/  PRMT R33, R25, 0x7770, RZ ;  /* 0x0000777019217816 */ /* 0x010fe400000000ff */
[----:B------:R-:W-:Y:S01]  /*3120*/  LEA.HI.X.SX32 R15, R15, R26, 0x1, P4 ;  /* 0x0000001a0f0f7211 */ /* 0x000fe200020f0eff */
[----:B------:R2:W-:Y:S01]  /*3130*/  STG.E.U8 desc[UR10][R10.64], R31 ;  /* 0x0000001f0a007986 */ /* 0x0005e2000c10110a */
[----:B------:R-:W-:-:S02]  /*3140*/  PRMT R35, R25, 0x7771, RZ ;  /* 0x0000777119237816 */ /* 0x000fc400000000ff */
[-C--:B------:R-:W-:Y:S01]  /*3150*/  LEA.HI.X.SX32 R17, R0, R26.reuse, 0x1, P6 ;  /* 0x0000001a00117211 */ /* 0x080fe200030f0eff */
[----:B------:R2:W-:Y:S01]  /*3160*/  STG.E.U8 desc[UR10][R12.64], R33 ;  /* 0x000000210c007986 */ /* 0x0005e2000c10110a */
[C---:B------:R-:W-:Y:S02]  /*3170*/  PRMT R37, R25.reuse, 0x7772, RZ ;  /* 0x0000777219257816 */ /* 0x040fe400000000ff */
[----:B------:R-:W-:Y:S01]  /*3180*/  LEA.HI.X.SX32 R19, R110, R26, 0x1, P5 ;  /* 0x0000001a6e137211 */ /* 0x000fe200028f0eff */
[----:B------:R2:W-:Y:S01]  /*3190*/  STG.E.U8 desc[UR10][R14.64], R35 ;  /* 0x000000230e007986 */ /* 0x0005e2000c10110a */
[----:B------:R-:W-:Y:S02]  /*31a0*/  PRMT R25, R25, 0x7773, RZ ;  /* 0x0000777319197816 */ /* 0x000fe400000000ff */
[----:B------:R-:W-:Y:S01]  /*31b0*/  FSETP.NEU.AND P4, PT, R2, RZ, PT ;  /* 0x000000ff0200720b */ /* 0x000fe20003f8d000 */
[----:B------:R2:W-:Y:S01]  /*31c0*/  STG.E.U8 desc[UR10][R16.64], R37 ;  /* 0x0000002510007986 */ /* 0x0005e2000c10110a */
[----:B0-----:R-:W-:-:S02]  /*31d0*/  FSEL R5, R20, -INF , P3 ;  /* 0xff80000014057808 */ /* 0x001fc40001800000 */
[----:B------:R-:W-:Y:S01]  /*31e0*/  FSEL R0, R21, -INF , P2 ;  /* 0xff80000015007808 */ /* 0x000fe20001000000 */
[----:B------:R2:W-:Y:S01]  /*31f0*/  STG.E.U8 desc[UR10][R18.64], R25 ;  /* 0x0000001912007986 */ /* 0x0005e2000c10110a */
[----:B------:R-:W-:Y:S01]  /*3200*/  FSEL R3, R22, -INF , P0 ;  /* 0xff80000016037808 */ /* 0x000fe20000000000 */
[----:B------:R-:W-:Y:S01]  /*3210*/  FFMA R56, R5, 0.69314718246459960938, R56 ;  /* 0x3f31721805387823 */ /* 0x000fe20000000038 */
[----:B------:R-:W-:Y:S01]  /*3220*/  FSEL R2, R23, -INF , P4 ;  /* 0xff80000017027808 */ /* 0x000fe20002000000 */
[----:B------:R-:W-:Y:S01]  /*3230*/  FFMA R57, R0, 0.69314718246459960938, R57 ;  /* 0x3f31721800397823 */ /* 0x000fe20000000039 */
[----:B------:R-:W-:Y:S01]  /*3240*/  LEA R107, R107, UR7, 0x2 ;  /* 0x000000076b6b7c11 */ /* 0x000fe2000f8e10ff */
[----:B------:R-:W-:Y:S01]  /*3250*/  FFMA R58, R3, 0.69314718246459960938, R58 ;  /* 0x3f317218033a7823 */ /* 0x000fe2000000003a */
[----:B------:R-:W-:Y:S02]  /*3260*/  IMAD.SHL.U32 R3, R115, 0x4, RZ ;  /* 0x0000000473037824 */ /* 0x000fe400078e00ff */
[----:B------:R-:W-:Y:S01]  /*3270*/  FFMA R59, R2, 0.69314718246459960938, R59 ;  /* 0x3f317218023b7823 */ /* 0x000fe2000000003b */
[----:B------:R-:W-:Y:S01]  /*3280*/  BAR.SYNC.DEFER_BLOCKING 0x0 ;  /* 0x0000000000007b1d */ /* 0x000fe20000010000 */
[----:B------:R-:W-:Y:S01]  /*3290*/  LOP3.LUT R105, R105, 0x70, RZ, 0xc0, !PT ;  /* 0x0000007069697812 */ /* 0x000fe200078ec0ff */
[----:B------:R-:W-:Y:S01]  /*32a0*/  IMAD.HI R0, R115, 0x4, RZ ;  /* 0x0000000473007827 */ /* 0x000fe200078e02ff */
[----:B-1----:R-:W-:-:S03]  /*32b0*/  IADD3 R2, P0, P2, R3, UR6, R38 ;  /* 0x0000000603027c10 */ /* 0x002fc6000fa1e026 */
[----:B------:R-:W-:Y:S01]  /*32c0*/  VIADD R105, R105, UR7 ;  /* 0x0000000769697c36 */ /* 0x000fe20008000000 */
[----:B------:R-:W-:-:S04]  /*32d0*/  IADD3.X R3, R0, UR5, R39, P0, P2 ;  /* 0x0000000500037c10 */ /* 0x000fc800087e4427 */
[----:B------:R-:W-:Y:S01]  /*32e0*/  LEA.HI R86, R86, R105, RZ, 0x1f ;  /* 0x0000006956567211 */ /* 0x000fe200078ff8ff */
[----:B------:R2:W-:Y:S01]  /*32f0*/  STS.128 [R107], R56 ;  /* 0x000000386b007388 */ /* 0x0005e20000000c00 */
[----:B------:R-:W-:Y:S06]  /*3300*/  BAR.SYNC.DEFER_BLOCKING 0x0 ;  /* 0x0000000000007b1d */ /* 0x000fec0000010000 */
[----:B------:R-:W-:Y:S05]  /*3310*/  @P1 EXIT ;  /* 0x000000000000194d */ /* 0x000fea0003800000 */
[----:B------:R-:W0:Y:S04]  /*3320*/  LDS R5, [R86] ;  /* 0x0000000056057984 */ /* 0x000e280000000800 */
[----:B0-----:R-:W-:Y:S01]  /*3330*/  STG.E desc[UR10][R2.64], R5 ;  /* 0x0000000502007986 */ /* 0x001fe2000c10190a */
[----:B------:R-:W-:Y:S05]  /*3340*/  EXIT ;  /* 0x000000000000794d */ /* 0x000fea0003800000 */
.L_x_2:
[----:B------:R-:W-:-:S00]  /*3350*/  BRA `(.L_x_2) ;  /* 0xfffffffc00fc7947 */ /* 0x000fc0000383ffff */
[----:B------:R-:W-:-:S00]  /*3360*/  NOP ;  /* 0x0000000000007918 */ /* 0x000fc00000000000 */
        /* <DEDUP_REMOVED lines=9> */
.L_x_3:


//--------------------- .nv.global.init           --------------------------
	.section	.nv.global.init,"aw",@progbits
.nv.global.init:
	.type		_$_str,@object
	.size		_$_str,(.L_0 - _$_str)
_$_str:
        /*0000*/ 	.byte	0x5f, 0x5f, 0x43, 0x55, 0x44, 0x41, 0x5f, 0x46, 0x54, 0x5a, 0x00
.L_0:


//--------------------- .nv.shared.attn_fwd       --------------------------
	.section	.nv.shared.attn_fwd,"aw",@nobits
	.sectionflags	@""
	.align	16
	.zero		1024


//--------------------- .nv.shared.reserved.0     --------------------------
	.section	.nv.shared.reserved.0,"aw",@nobits
	.weak		__nv_reservedSMEM_offset_0_alias
	.size		__nv_reservedSMEM_offset_0_alias, 0, 0
	.other		__nv_reservedSMEM_offset_0_alias,@"STO_CUDA_RESERVED_SHARED STV_DEFAULT"
__nv_reservedSMEM_offset_0_alias:
	.zero		0


//--------------------- .nv.constant0.attn_fwd    --------------------------
	.section	.nv.constant0.attn_fwd,"a",@progbits
	.sectionflags	@""
	.align	4
.nv.constant0.attn_fwd:
	.zero		664


//--------------------- SYMBOLS --------------------------

	.type		.nv.reservedSmem.offset0,@object
	.size		.nv.reservedSmem.offset0,0x4
